	.target	sm_100a

	.elftype	@"ET_EXEC"


//--------------------- .note.nv.tkinfo           --------------------------
	.section	.note.nv.tkinfo,"",@"SHT_NOTE"
	.sectionflags	@"SHF_NOTE_NV_TKINFO"
	.tkinfo
        /*0018*/ 	.word	0x00000081
        /*0030*/ 	.string	""
        /*0030*/ 	.string	"ptxas-blackwell"
        /*0030*/ 	.string	"Cuda compilation tools, release 12.9, V12.9.86"
        /*0030*/ 	.string	"Build cuda_12.9.r12.9/compiler.36037853_0"
        /*0030*/ 	.string	"-v  -suppress-debug-info  -lineinfo  -arch sm_100a "



//--------------------- .note.nv.cuver            --------------------------
	.section	.note.nv.cuver,"",@"SHT_NOTE"
	.sectionflags	@"SHF_NOTE_NV_CUVER"
        /*0018*/ 	.short	0x0001
        /*001a*/ 	.short	0x0064
        /*001c*/ 	.short	0x0001
        /*001e*/ 	.short	0x0000
        /*0020*/ 	.short	0x0001
        /*0022*/ 	.short	0x0000


//--------------------- .nv.info                  --------------------------
	.section	.nv.info,"",@"SHT_CUDA_INFO"
	.align	4


	//----- nvinfo : EIATTR_REGCOUNT
	.align		4
        /*0000*/ 	.byte	0x04, 0x2f
        /*0002*/ 	.short	(.L_4 - .L_3)
	.align		4
.L_3:
        /*0004*/ 	.word	index@(matmul_kernel)
        /*0008*/ 	.word	0x000000ff


	//----- nvinfo : EIATTR_FRAME_SIZE
	.align		4
.L_4:
        /*000c*/ 	.byte	0x04, 0x11
        /*000e*/ 	.short	(.L_6 - .L_5)
	.align		4
.L_5:
        /*0010*/ 	.word	index@($__internal_2_$__cuda_sm10x_tcgen05_guardrail_trap_unallocated_columns_being_dealloced)
        /*0014*/ 	.word	0x00000080


	//----- nvinfo : EIATTR_FRAME_SIZE
	.align		4
.L_6:
        /*0018*/ 	.byte	0x04, 0x11
        /*001a*/ 	.short	(.L_8 - .L_7)
	.align		4
.L_7:
        /*001c*/ 	.word	index@($__internal_1_$__cuda_sm10x_tcgen05_guardrail_trap_phase_invalid_during_alloc)
        /*0020*/ 	.word	0x00000080


	//----- nvinfo : EIATTR_FRAME_SIZE
	.align		4
.L_8:
        /*0024*/ 	.byte	0x04, 0x11
        /*0026*/ 	.short	(.L_10 - .L_9)
	.align		4
.L_9:
        /*0028*/ 	.word	index@($__internal_0_$__cuda_sm10x_tcgen05_guardrail_trap_col_being_dealloced_not_returned_by_alloc)
        /*002c*/ 	.word	0x00000080


	//----- nvinfo : EIATTR_FRAME_SIZE
	.align		4
.L_10:
        /*0030*/ 	.byte	0x04, 0x11
        /*0032*/ 	.short	(.L_12 - .L_11)
	.align		4
.L_11:
        /*0034*/ 	.word	index@(matmul_kernel)
        /*0038*/ 	.word	0x00000080


	//----- nvinfo : EIATTR_MIN_STACK_SIZE
	.align		4
.L_12:
        /*003c*/ 	.byte	0x04, 0x12
        /*003e*/ 	.short	(.L_14 - .L_13)
	.align		4
.L_13:
        /*0040*/ 	.word	index@(matmul_kernel)
        /*0044*/ 	.word	0x00000080
.L_14:


//--------------------- .nv.info.matmul_kernel    --------------------------
	.section	.nv.info.matmul_kernel,"",@"SHT_CUDA_INFO"
	.sectionflags	@""
	.align	4


	//----- nvinfo : EIATTR_CUDA_API_VERSION
	.align		4
        /*0000*/ 	.byte	0x04, 0x37
        /*0002*/ 	.short	(.L_16 - .L_15)
.L_15:
        /*0004*/ 	.word	0x00000081


	//----- nvinfo : EIATTR_KPARAM_INFO
	.align		4
.L_16:
        /*0008*/ 	.byte	0x04, 0x17
        /*000a*/ 	.short	(.L_18 - .L_17)
.L_17:
        /*000c*/ 	.word	0x00000000
        /*0010*/ 	.short	0x000d
        /*0012*/ 	.short	0x0048
        /*0014*/ 	.byte	0x00, 0xf4, 0x21, 0x00


	//----- nvinfo : EIATTR_KPARAM_INFO
	.align		4
.L_18:
        /*0018*/ 	.byte	0x04, 0x17
        /*001a*/ 	.short	(.L_20 - .L_19)
.L_19:
        /*001c*/ 	.word	0x00000000
        /*0020*/ 	.short	0x000c
        /*0022*/ 	.short	0x0040
        /*0024*/ 	.byte	0x00, 0xf4, 0x21, 0x00


	//----- nvinfo : EIATTR_KPARAM_INFO
	.align		4
.L_20:
        /*0028*/ 	.byte	0x04, 0x17
        /*002a*/ 	.short	(.L_22 - .L_21)
.L_21:
        /*002c*/ 	.word	0x00000000
        /*0030*/ 	.short	0x000b
        /*0032*/ 	.short	0x0038
        /*0034*/ 	.byte	0x00, 0xf0, 0x11, 0x00


	//----- nvinfo : EIATTR_KPARAM_INFO
	.align		4
.L_22:
        /*0038*/ 	.byte	0x04, 0x17
        /*003a*/ 	.short	(.L_24 - .L_23)
.L_23:
        /*003c*/ 	.word	0x00000000
        /*0040*/ 	.short	0x000a
        /*0042*/ 	.short	0x0034
        /*0044*/ 	.byte	0x00, 0xf0, 0x11, 0x00


	//----- nvinfo : EIATTR_KPARAM_INFO
	.align		4
.L_24:
        /*0048*/ 	.byte	0x04, 0x17
        /*004a*/ 	.short	(.L_26 - .L_25)
.L_25:
        /*004c*/ 	.word	0x00000000
        /*0050*/ 	.short	0x0009
        /*0052*/ 	.short	0x0030
        /*0054*/ 	.byte	0x00, 0xf0, 0x11, 0x00


	//----- nvinfo : EIATTR_KPARAM_INFO
	.align		4
.L_26:
        /*0058*/ 	.byte	0x04, 0x17
        /*005a*/ 	.short	(.L_28 - .L_27)
.L_27:
        /*005c*/ 	.word	0x00000000
        /*0060*/ 	.short	0x0008
        /*0062*/ 	.short	0x002c
        /*0064*/ 	.byte	0x00, 0xf0, 0x11, 0x00


	//----- nvinfo : EIATTR_KPARAM_INFO
	.align		4
.L_28:
        /*0068*/ 	.byte	0x04, 0x17
        /*006a*/ 	.short	(.L_30 - .L_29)
.L_29:
        /*006c*/ 	.word	0x00000000
        /*0070*/ 	.short	0x0007
        /*0072*/ 	.short	0x0028
        /*0074*/ 	.byte	0x00, 0xf0, 0x11, 0x00


	//----- nvinfo : EIATTR_KPARAM_INFO
	.align		4
.L_30:
        /*0078*/ 	.byte	0x04, 0x17
        /*007a*/ 	.short	(.L_32 - .L_31)
.L_31:
        /*007c*/ 	.word	0x00000000
        /*0080*/ 	.short	0x0006
        /*0082*/ 	.short	0x0024
        /*0084*/ 	.byte	0x00, 0xf0, 0x11, 0x00


	//----- nvinfo : EIATTR_KPARAM_INFO
	.align		4
.L_32:
        /*0088*/ 	.byte	0x04, 0x17
        /*008a*/ 	.short	(.L_34 - .L_33)
.L_33:
        /*008c*/ 	.word	0x00000000
        /*0090*/ 	.short	0x0005
        /*0092*/ 	.short	0x0020
        /*0094*/ 	.byte	0x00, 0xf0, 0x11, 0x00


	//----- nvinfo : EIATTR_KPARAM_INFO
	.align		4
.L_34:
        /*0098*/ 	.byte	0x04, 0x17
        /*009a*/ 	.short	(.L_36 - .L_35)
.L_35:
        /*009c*/ 	.word	0x00000000
        /*00a0*/ 	.short	0x0004
        /*00a2*/ 	.short	0x001c
        /*00a4*/ 	.byte	0x00, 0xf0, 0x11, 0x00


	//----- nvinfo : EIATTR_KPARAM_INFO
	.align		4
.L_36:
        /*00a8*/ 	.byte	0x04, 0x17
        /*00aa*/ 	.short	(.L_38 - .L_37)
.L_37:
        /*00ac*/ 	.word	0x00000000
        /*00b0*/ 	.short	0x0003
        /*00b2*/ 	.short	0x0018
        /*00b4*/ 	.byte	0x00, 0xf0, 0x11, 0x00


	//----- nvinfo : EIATTR_KPARAM_INFO
	.align		4
.L_38:
        /*00b8*/ 	.byte	0x04, 0x17
        /*00ba*/ 	.short	(.L_40 - .L_39)
.L_39:
        /*00bc*/ 	.word	0x00000000
        /*00c0*/ 	.short	0x0002
        /*00c2*/ 	.short	0x0010
        /*00c4*/ 	.byte	0x00, 0xf4, 0x21, 0x00


	//----- nvinfo : EIATTR_KPARAM_INFO
	.align		4
.L_40:
        /*00c8*/ 	.byte	0x04, 0x17
        /*00ca*/ 	.short	(.L_42 - .L_41)
.L_41:
        /*00cc*/ 	.word	0x00000000
        /*00d0*/ 	.short	0x0001
        /*00d2*/ 	.short	0x0008
        /*00d4*/ 	.byte	0x00, 0xf4, 0x21, 0x00


	//----- nvinfo : EIATTR_KPARAM_INFO
	.align		4
.L_42:
        /*00d8*/ 	.byte	0x04, 0x17
        /*00da*/ 	.short	(.L_44 - .L_43)
.L_43:
        /*00dc*/ 	.word	0x00000000
        /*00e0*/ 	.short	0x0000
        /*00e2*/ 	.short	0x0000
        /*00e4*/ 	.byte	0x00, 0xf4, 0x21, 0x00


	//----- nvinfo : EIATTR_AT_ENTRY_FRAGMENTS
	.align		4
.L_44:
        /*00e8*/ 	.byte	0x04, 0x4f
        /*00ea*/ 	.short	(.L_46 - .L_45)


	//   ....[0]....
.L_45:
        /*00ec*/ 	.word	0x00000004


	//----- nvinfo : EIATTR_RESERVED_SMEM_USED
	.align		4
.L_46:
        /*00f0*/ 	.byte	0x01, 0x41
	.zero		2


	//----- nvinfo : EIATTR_SPARSE_MMA_MASK
	.align		4
        /*00f4*/ 	.byte	0x03, 0x50
        /*00f6*/ 	.short	0x0000


	//----- nvinfo : EIATTR_TCGEN05_1CTA_USED
	.align		4
        /*00f8*/ 	.byte	0x01, 0x51
	.zero		2


	//----- nvinfo : EIATTR_MAXREG_COUNT
	.align		4
        /*00fc*/ 	.byte	0x03, 0x1b
        /*00fe*/ 	.short	0x00ff


	//----- nvinfo : EIATTR_NUM_BARRIERS
	.align		4
        /*0100*/ 	.byte	0x02, 0x4c
        /*0102*/ 	.byte	0x01
	.zero		1


	//----- nvinfo : EIATTR_ANNOTATIONS
	.align		4
        /*0104*/ 	.byte	0x04, 0x55
        /*0106*/ 	.short	(.L_48 - .L_47)


	//   ....[0]....
.L_47:
        /*0108*/ 	.word	0x00000001
        /*010c*/ 	.byte	0x30, 0x18, 0x00, 0x00, 0x01, 0x00, 0x00, 0x00, 0x60, 0x18, 0x00, 0x00, 0x01, 0x00, 0x00, 0x00
        /* <DEDUP_REMOVED lines=26> */
        /*02bc*/ 	.byte	0x50, 0x70, 0x00, 0x00, 0x01, 0x00, 0x00, 0x00, 0x90, 0xa0, 0x00, 0x00


	//----- nvinfo : EIATTR_INT_WARP_WIDE_INSTR_OFFSETS
	.align		4
.L_48:
        /*02c8*/ 	.byte	0x04, 0x31
        /*02ca*/ 	.short	(.L_50 - .L_49)


	//   ....[0]....
.L_49:
        /*02cc*/ 	.word	0x00001660


	//   ....[1]....
        /*02d0*/ 	.word	0x000016e0


	//   ....[2]....
        /*02d4*/ 	.word	0x000017a0


	//   ....[3]....
        /*02d8*/ 	.word	0x0000cdc0


	//   ....[4]....
        /*02dc*/ 	.word	0x0000ce10


	//----- nvinfo : EIATTR_COOP_GROUP_MASK_REGIDS
	.align		4
.L_50:
        /*02e0*/ 	.byte	0x04, 0x29
        /*02e2*/ 	.short	(.L_52 - .L_51)


	//   ....[0]....
.L_51:
        /*02e4*/ 	.word	0xffffffff


	//   ....[1]....
        /*02e8*/ 	.word	0xffffffff


	//   ....[2]....
        /*02ec*/ 	.word	0xffffffff


	//   ....[3]....
        /*02f0*/ 	.word	0xffffffff


	//----- nvinfo : EIATTR_COOP_GROUP_INSTR_OFFSETS
	.align		4
.L_52:
        /*02f4*/ 	.byte	0x04, 0x28
        /*02f6*/ 	.short	(.L_54 - .L_53)


	//   ....[0]....
.L_53:
        /*02f8*/ 	.word	0x00000070


	//   ....[1]....
        /*02fc*/ 	.word	0x00000330


	//   ....[2]....
        /*0300*/ 	.word	0x0000cc50


	//   ....[3]....
        /*0304*/ 	.word	0x0000cec0


	//----- nvinfo : EIATTR_VRC_CTA_INIT_COUNT
	.align		4
.L_54:
        /*0308*/ 	.byte	0x02, 0x4a
        /*030a*/ 	.byte	0x80
	.zero		1


	//----- nvinfo : EIATTR_MBARRIER_INSTR_OFFSETS
	.align		4
        /*030c*/ 	.byte	0x04, 0x39
        /*030e*/ 	.short	(.L_56 - .L_55)


	//   ....[0]....
.L_55:
        /*0310*/ 	.word	0x00001880
        /*0314*/ 	.word	0x000000ff
        /*0318*/ 	.word	0x00000000
        /*031c*/ 	.short	0x0100
        /*031e*/ 	.byte	0x04
	.zero		1


	//   ....[1]....
        /*0320*/ 	.word	0x00001980
        /*0324*/ 	.word	0x000000ff
        /*0328*/ 	.word	0x00026008
        /*032c*/ 	.short	0x0100
        /*032e*/ 	.byte	0x0a
	.zero		1


	//   ....[2]....
        /*0330*/ 	.word	0x00007cd0
        /*0334*/ 	.word	0x000000ff
        /*0338*/ 	.word	0x00000000
        /*033c*/ 	.short	0x010a
        /*033e*/ 	.byte	0x04
	.zero		1


	//   ....[3]....
        /*0340*/ 	.word	0x0000a070
        /*0344*/ 	.word	0x000000ff
        /*0348*/ 	.word	0x00000000
        /*034c*/ 	.short	0x010a
        /*034e*/ 	.byte	0x04
	.zero		1


	//   ....[4]....
        /*0350*/ 	.word	0x0000a150
        /*0354*/ 	.word	0x000000ff
        /*0358*/ 	.word	0x00026000
        /*035c*/ 	.short	0x0108
        /*035e*/ 	.byte	0x0a
	.zero		1


	//   ....[5]....
        /*0360*/ 	.word	0x0000a1d0
        /*0364*/ 	.word	0x000000ff
        /*0368*/ 	.word	0x00026008
        /*036c*/ 	.short	0x0108
        /*036e*/ 	.byte	0x0a
	.zero		1


	//   ....[6]....
        /*0370*/ 	.word	0x0000cee0
        /*0374*/ 	.word	0x000000ff
        /*0378*/ 	.word	0x00000000
        /*037c*/ 	.short	0x010a
        /*037e*/ 	.byte	0x04
	.zero		1


	//   ....[7]....
        /*0380*/ 	.word	0x0000cf10
        /*0384*/ 	.word	0x000000ff
        /*0388*/ 	.word	0x00000000
        /*038c*/ 	.short	0x010a
        /*038e*/ 	.byte	0x04
	.zero		1


	//----- nvinfo : EIATTR_NUM_MBARRIERS
	.align		4
.L_56:
        /*0390*/ 	.byte	0x03, 0x38
        /*0392*/ 	.short	0x0002


	//----- nvinfo : EIATTR_EXIT_INSTR_OFFSETS
	.align		4
        /*0394*/ 	.byte	0x04, 0x1c
        /*0396*/ 	.short	(.L_58 - .L_57)


	//   ....[0]....
.L_57:
        /*0398*/ 	.word	0x0000ced0


	//----- nvinfo : EIATTR_REQNTID
	.align		4
.L_58:
        /*039c*/ 	.byte	0x04, 0x10
        /*039e*/ 	.short	(.L_60 - .L_59)
.L_59:
        /*03a0*/ 	.word	0x00000100
        /*03a4*/ 	.word	0x00000001
        /*03a8*/ 	.word	0x00000001


	//----- nvinfo : EIATTR_CRS_STACK_SIZE
	.align		4
.L_60:
        /*03ac*/ 	.byte	0x04, 0x1e
        /*03ae*/ 	.short	(.L_62 - .L_61)
.L_61:
        /*03b0*/ 	.word	0x00000000


	//----- nvinfo : EIATTR_CBANK_PARAM_SIZE
	.align		4
.L_62:
        /*03b4*/ 	.byte	0x03, 0x19
        /*03b6*/ 	.short	0x0050


	//----- nvinfo : EIATTR_PARAM_CBANK
	.align		4
        /*03b8*/ 	.byte	0x04, 0x0a
        /*03ba*/ 	.short	(.L_64 - .L_63)
	.align		4
.L_63:
        /*03bc*/ 	.word	index@(.nv.constant0.matmul_kernel)
        /*03c0*/ 	.short	0x0380
        /*03c2*/ 	.short	0x0050


	//----- nvinfo : EIATTR_SW_WAR
	.align		4
.L_64:
        /*03c4*/ 	.byte	0x04, 0x36
        /*03c6*/ 	.short	(.L_66 - .L_65)
.L_65:
        /*03c8*/ 	.word	0x00000008
.L_66:


//--------------------- .nv.compat                --------------------------
	.section	.nv.compat,"",@"SHT_CUDA_COMPAT_INFO"
	.align	4
        /*0000*/ 	.byte	0x02, 0x02, 0x02, 0x00, 0x02, 0x05, 0x05, 0x00, 0x02, 0x03, 0x00, 0x00, 0x02, 0x06, 0x01, 0x00


//--------------------- .nv.callgraph             --------------------------
	.section	.nv.callgraph,"",@"SHT_CUDA_CALLGRAPH"
	.align	4
	.sectionentsize	8
	.align		4
        /*0000*/ 	.word	0x00000000
	.align		4
        /*0004*/ 	.word	0xffffffff
	.align		4
        /*0008*/ 	.word	0x00000000
	.align		4
        /*000c*/ 	.word	0xfffffffe
	.align		4
        /*0010*/ 	.word	0x00000000
	.align		4
        /*0014*/ 	.word	0xfffffffd
	.align		4
        /*0018*/ 	.word	0x00000000
	.align		4
        /*001c*/ 	.word	0xfffffffc


//--------------------- .text.matmul_kernel       --------------------------
	.section	.text.matmul_kernel,"ax",@progbits
	.align	128
        .global         matmul_kernel
        .type           matmul_kernel,@function
        .size           matmul_kernel,(.L_x_21 - matmul_kernel)
        .other          matmul_kernel,@"STO_CUDA_ENTRY STV_DEFAULT"
matmul_kernel:
.text.matmul_kernel:
[----:B------:R-:W1:Y:S01]  /*0000*/  LDC R1, c[0x0][0x37c] ;  /* 0x0000df00ff017b82 */ /* 0x000e620000000800 */
[----:B------:R-:W2:Y:S01]  /*0010*/  S2R R0, SR_TID.X ;  /* 0x0000000000007919 */ /* 0x000ea20000002100 */
[----:B-1----:R-:W-:Y:S01]  /*0020*/  VIADD R1, R1, 0xffffff80 ;  /* 0xffffff8001017836 */ /* 0x002fe20000000000 */
[----:B--2---:R-:W-:-:S13]  /*0030*/  ISETP.GE.U32.AND P0, PT, R0, 0x20, PT ;  /* 0x000000200000780c */ /* 0x004fda0003f06070 */
[----:B------:R-:W-:Y:S02]  /*0040*/  VOTEU.ANY UP0, P0 ;  /* 0x0000000000ff7886 */ /* 0x000fe40000000100 */
[----:B------:R-:W-:Y:S05]  /*0050*/  BRA.U UP0, `(.L_x_0) ;  /* 0x0000000100b87547 */ /* 0x000fea000b800000 */
[----:B------:R-:W1:Y:S01]  /*0060*/  S2UR UR6, SR_CgaCtaId ;  /* 0x00000000000679c3 */ /* 0x000e620000008800 */
[----:B------:R-:W-:Y:S01]  /*0070*/  NOP ;  /* 0x0000000000007918 */ /* 0x000fe20000000000 */
[----:B------:R-:W-:Y:S02]  /*0080*/  UMOV UR4, 0x40 ;  /* 0x0000004000047882 */ /* 0x000fe40000000000 */
[----:B-1----:R-:W-:-:S09]  /*0090*/  ULEA UR4, UR6, UR4, 0x18 ;  /* 0x0000000406047291 */ /* 0x002fd2000f8ec0ff */
[----:B------:R-:W1:Y:S01]  /*00a0*/  LDS.U8 R0, [UR4] ;  /* 0x00000004ff007984 */ /* 0x000e620008000000 */
[----:B------:R-:W-:Y:S02]  /*00b0*/  UMOV UR4, 0x400 ;  /* 0x0000040000047882 */ /* 0x000fe40000000000 */
[----:B------:R-:W-:Y:S01]  /*00c0*/  ULEA UR4, UR6, UR4, 0x18 ;  /* 0x0000000406047291 */ /* 0x000fe2000f8ec0ff */
[----:B-1----:R-:W-:-:S13]  /*00d0*/  ISETP.NE.AND P0, PT, R0, RZ, PT ;  /* 0x000000ff0000720c */ /* 0x002fda0003f05270 */
[----:B------:R-:W-:Y:S05]  /*00e0*/  @P0 BRA `(.L_x_1) ;  /* 0x00000000007c0947 */ /* 0x000fea0003800000 */
[----:B------:R-:W-:-:S13]  /*00f0*/  ELECT P0, URZ, PT ;  /* 0x0000000000ff782f */ /* 0x000fda0003800000 */
[----:B------:R-:W-:Y:S05]  /*0100*/  @!P0 BRA `(.L_x_2) ;  /* 0x0000000000848947 */ /* 0x000fea0003800000 */
[----:B------:R-:W-:Y:S01]  /*0110*/  UMOV UR5, 0x10 ;  /* 0x0000001000057882 */ /* 0x000fe20000000000 */
[----:B------:R-:W-:Y:S02]  /*0120*/  IMAD.MOV.U32 R4, RZ, RZ, 0x1 ;  /* 0x00000001ff047424 */ /* 0x000fe400078e00ff */
[----:B------:R-:W-:Y:S02]  /*0130*/  IMAD.MOV.U32 R5, RZ, RZ, 0xffff ;  /* 0x0000ffffff057424 */ /* 0x000fe400078e00ff */
[----:B------:R-:W-:Y:S04]  /*0140*/  DEPBAR.LE SB1, 0x36 ;  /* 0x00009d800000791a */ /* 0x000fe80000000000 */
[----:B------:R-:W1:Y:S02]  /*0150*/  UTCATOMSWS.FIND_AND_SET.ALIGN UP1, UR5, UR5 ;  /* 0x00000005000575e3 */ /* 0x000e640008020800 */
[----:B-1----:R-:W-:-:S04]  /*0160*/  PLOP3.LUT P0, PT, PT, PT, UP1, 0x80, 0x8 ;  /* 0x000000000008781c */ /* 0x002fc80003f0f018 */
[----:B------:R-:W-:-:S04]  /*0170*/  SEL R0, RZ, 0xffffffff, !P0 ;  /* 0xffffffffff007807 */ /* 0x000fc80004000000 */
[----:B------:R-:W-:Y:S01]  /*0180*/  ISETP.NE.AND P0, PT, R0, RZ, PT ;  /* 0x000000ff0000720c */ /* 0x000fe20003f05270 */
[----:B------:R-:W-:-:S12]  /*0190*/  IMAD.U32 R0, RZ, RZ, UR5 ;  /* 0x00000005ff007e24 */ /* 0x000fd8000f8e00ff */
[----:B------:R-:W-:Y:S05]  /*01a0*/  @P0 BRA `(.L_x_3) ;  /* 0x0000000000240947 */ /* 0x000fea0003800000 */
.L_x_4:
[----:B------:R-:W-:Y:S05]  /*01b0*/  NANOSLEEP 0x64 ;  /* 0x000000640000795d */ /* 0x000fea0003800000 */
[----:B------:R-:W-:-:S05]  /*01c0*/  UMOV UR5, 0x10 ;  /* 0x0000001000057882 */ /* 0x000fca0000000000 */
[----:B------:R-:W-:Y:S04]  /*01d0*/  DEPBAR.LE SB1, 0x36 ;  /* 0x00009d800000791a */ /* 0x000fe80000000000 */
[----:B------:R-:W1:Y:S02]  /*01e0*/  UTCATOMSWS.FIND_AND_SET.ALIGN UP1, UR5, UR5 ;  /* 0x00000005000575e3 */ /* 0x000e640008020800 */
[----:B-1----:R-:W-:-:S04]  /*01f0*/  PLOP3.LUT P0, PT, PT, PT, UP1, 0x80, 0x8 ;  /* 0x000000000008781c */ /* 0x002fc80003f0f018 */
[----:B------:R-:W-:-:S04]  /*0200*/  SEL R0, RZ, 0xffffffff, !P0 ;  /* 0xffffffffff007807 */ /* 0x000fc80004000000 */
[----:B------:R-:W-:Y:S01]  /*0210*/  ISETP.NE.AND P0, PT, R0, RZ, PT ;  /* 0x000000ff0000720c */ /* 0x000fe20003f05270 */
[----:B------:R-:W-:-:S12]  /*0220*/  IMAD.U32 R0, RZ, RZ, UR5 ;  /* 0x00000005ff007e24 */ /* 0x000fd8000f8e00ff */
[----:B------:R-:W-:Y:S05]  /*0230*/  @!P0 BRA `(.L_x_4) ;  /* 0xfffffffc00dc8947 */ /* 0x000fea000383ffff */
.L_x_3:
[C---:B------:R-:W-:Y:S01]  /*0240*/  VIADD R3, R0.reuse, 0x10 ;  /* 0x0000001000037836 */ /* 0x040fe20000000000 */
[----:B------:R-:W-:Y:S01]  /*0250*/  UMOV UR5, 0x50 ;  /* 0x0000005000057882 */ /* 0x000fe20000000000 */
[----:B------:R-:W-:Y:S01]  /*0260*/  SHF.L.U32 R2, R5, R0, RZ ;  /* 0x0000000005027219 */ /* 0x000fe200000006ff */
[----:B------:R-:W-:Y:S01]  /*0270*/  ULEA UR5, UR6, UR5, 0x18 ;  /* 0x0000000506057291 */ /* 0x000fe2000f8ec0ff */
[----:B------:R-:W-:Y:S01]  /*0280*/  IMAD.SHL.U32 R0, R0, 0x20, RZ ;  /* 0x0000002000007824 */ /* 0x000fe200078e00ff */
[----:B------:R-:W-:-:S04]  /*0290*/  SHF.L.U32 R3, R4, R3, RZ ;  /* 0x0000000304037219 */ /* 0x000fc800000006ff */
[----:B------:R-:W-:-:S05]  /*02a0*/  LOP3.LUT R2, R3, R2, RZ, 0xfc, !PT ;  /* 0x0000000203027212 */ /* 0x000fca00078efcff */
[----:B------:R1:W-:Y:S04]  /*02b0*/  ATOMS.OR RZ, [UR5], R2 ;  /* 0x00000002ffff798c */ /* 0x0003e8000b000005 */
[----:B------:R1:W-:Y:S01]  /*02c0*/  STS [UR4], R0 ;  /* 0x00000000ff007988 */ /* 0x0003e20008000804 */
[----:B------:R-:W-:Y:S05]  /*02d0*/  BRA `(.L_x_2) ;  /* 0x0000000000107947 */ /* 0x000fea0003800000 */
.L_x_1:
[----:B------:R-:W-:Y:S01]  /*02e0*/  IMAD.MOV.U32 R0, RZ, RZ, -0x1 ;  /* 0xffffffffff007424 */ /* 0x000fe200078e00ff */
[----:B------:R-:W-:-:S04]  /*02f0*/  MOV R2, 0x320 ;  /* 0x0000032000027802 */ /* 0x000fc80000000f00 */
[----:B------:R1:W-:Y:S03]  /*0300*/  STS [UR4], R0 ;  /* 0x00000000ff007988 */ /* 0x0003e60008000804 */
[----:B-1----:R-:W-:Y:S05]  /*0310*/  CALL.REL.NOINC `($__internal_1_$__cuda_sm10x_tcgen05_guardrail_trap_phase_invalid_during_alloc) ;  /* 0x000000cc00147944 */ /* 0x002fea0003c00000 */
.L_x_2:
[----:B------:R-:W-:Y:S05]  /*0320*/  WARPSYNC.ALL ;  /* 0x0000000000007948 */ /* 0x000fea0003800000 */
[----:B------:R-:W-:Y:S01]  /*0330*/  NOP ;  /* 0x0000000000007918 */ /* 0x000fe20000000000 */
.L_x_0:
[----:B------:R-:W2:Y:S01]  /*0340*/  LDC.64 R10, c[0x0][0x398] ;  /* 0x0000e600ff0a7b82 */ /* 0x000ea20000000a00 */
[----:B------:R-:W3:Y:S01]  /*0350*/  S2R R5, SR_CTAID.X ;  /* 0x0000000000057919 */ /* 0x000ee20000002500 */
[----:B------:R-:W-:Y:S01]  /*0360*/  UMOV UR10, 0x400 ;  /* 0x00000400000a7882 */ /* 0x000fe20000000000 */
[----:B------:R-:W4:Y:S01]  /*0370*/  LDCU UR12, c[0x0][0x3a4] ;  /* 0x00007480ff0c77ac */ /* 0x000f220008000800 */
[----:B------:R-:W5:Y:S01]  /*0380*/  S2R R45, SR_TID.X ;  /* 0x00000000002d7919 */ /* 0x000f620000002100 */
[----:B------:R-:W1:Y:S03]  /*0390*/  LDCU.64 UR26, c[0x0][0x358] ;  /* 0x00006b00ff1a77ac */ /* 0x000e660008000a00 */
[----:B------:R-:W1:Y:S01]  /*03a0*/  S2UR UR7, SR_CgaCtaId ;  /* 0x00000000000779c3 */ /* 0x000e620000008800 */
[----:B------:R-:W1:Y:S01]  /*03b0*/  LDCU.128 UR16, c[0x0][0x380] ;  /* 0x00007000ff1077ac */ /* 0x000e620008000c00 */
[----:B------:R-:W-:-:S06]  /*03c0*/  UMOV UR8, 0x1 ;  /* 0x0000000100087882 */ /* 0x000fcc0000000000 */
[----:B------:R-:W3:Y:S01]  /*03d0*/  LDC R40, c[0x0][0x3a0] ;  /* 0x0000e800ff287b82 */ /* 0x000ee20000000800 */
[----:B-12---:R-:W-:Y:S01]  /*03e0*/  VIADD R0, R11, 0x3f ;  /* 0x0000003f0b007836 */ /* 0x006fe20000000000 */
[----:B------:R-:W-:-:S06]  /*03f0*/  IABS R20, R11 ;  /* 0x0000000b00147213 */ /* 0x000fcc0000000000 */
[----:B------:R-:W1:Y:S01]  /*0400*/  LDC.64 R48, c[0x0][0x3a8] ;  /* 0x0000ea00ff307b82 */ /* 0x000e620000000a00 */
[----:B------:R-:W-:Y:S02]  /*0410*/  IABS R19, R10 ;  /* 0x0000000a00137213 */ /* 0x000fe40000000000 */
[----:B------:R-:W-:Y:S01]  /*0420*/  SHF.R.S32.HI R3, RZ, 0x1f, R0 ;  /* 0x0000001fff037819 */ /* 0x000fe20000011400 */
[----:B------:R-:W-:-:S03]  /*0430*/  ULEA UR10, UR7, UR10, 0x18 ;  /* 0x0000000a070a7291 */ /* 0x000fc6000f8ec0ff */
[----:B------:R-:W-:Y:S01]  /*0440*/  LEA.HI R3, R3, R0, RZ, 0x6 ;  /* 0x0000000003037211 */ /* 0x000fe200078f30ff */
[----:B------:R-:W-:Y:S01]  /*0450*/  BAR.SYNC.DEFER_BLOCKING 0x0 ;  /* 0x0000000000007b1d */ /* 0x000fe20000010000 */
[----:B---3--:R-:W-:Y:S02]  /*0460*/  IABS R8, R5 ;  /* 0x0000000500087213 */ /* 0x008fe40000000000 */
[----:B------:R-:W-:Y:S02]  /*0470*/  SHF.R.S32.HI R3, RZ, 0x6, R3 ;  /* 0x00000006ff037819 */ /* 0x000fe40000011403 */
[----:B-----5:R-:W-:-:S03]  /*0480*/  LOP3.LUT R32, R45, 0xff, RZ, 0xc0, !PT ;  /* 0x000000ff2d207812 */ /* 0x020fc600078ec0ff */
[----:B------:R-:W-:Y:S02]  /*0490*/  IMAD.SHL.U32 R4, R3, 0x8, RZ ;  /* 0x0000000803047824 */ /* 0x000fe400078e00ff */
[----:B------:R-:W-:-:S03]  /*04a0*/  IMAD.SHL.U32 R69, R32, 0x4, RZ ;  /* 0x0000000420457824 */ /* 0x000fc600078e00ff */
[-C--:B------:R-:W-:Y:S02]  /*04b0*/  IABS R7, R4.reuse ;  /* 0x0000000400077213 */ /* 0x080fe40000000000 */
[----:B------:R-:W-:Y:S02]  /*04c0*/  IABS R12, R4 ;  /* 0x00000004000c7213 */ /* 0x000fe40000000000 */
[----:B------:R-:W2:Y:S01]  /*04d0*/  I2F.RP R0, R7 ;  /* 0x0000000700007306 */ /* 0x000ea20000209400 */
[----:B------:R-:W3:Y:S07]  /*04e0*/  LDS R31, [UR10] ;  /* 0x0000000aff1f7984 */ /* 0x000eee0008000800 */
[----:B--2---:R-:W2:Y:S02]  /*04f0*/  MUFU.RCP R0, R0 ;  /* 0x0000000000007308 */ /* 0x004ea40000001000 */
[----:B--2---:R-:W-:-:S02]  /*0500*/  VIADD R2, R0, 0xffffffe ;  /* 0x0ffffffe00027836 */ /* 0x004fc40000000000 */
[----:B------:R-:W-:-:S04]  /*0510*/  IMAD.MOV R0, RZ, RZ, -R12 ;  /* 0x000000ffff007224 */ /* 0x000fc800078e0a0c */
[----:B------:R2:W5:Y:S02]  /*0520*/  F2I.FTZ.U32.TRUNC.NTZ R3, R2 ;  /* 0x0000000200037305 */ /* 0x000564000021f000 */
[----:B--2---:R-:W-:Y:S01]  /*0530*/  IMAD.MOV.U32 R2, RZ, RZ, RZ ;  /* 0x000000ffff027224 */ /* 0x004fe200078e00ff */
[----:B---3--:R-:W-:Y:S01]  /*0540*/  R2UR UR11, R31 ;  /* 0x000000001f0b72ca */ /* 0x008fe200000e0000 */
[----:B-----5:R-:W-:-:S04]  /*0550*/  IMAD.MOV R6, RZ, RZ, -R3 ;  /* 0x000000ffff067224 */ /* 0x020fc800078e0a03 */
[----:B------:R-:W-:Y:S02]  /*0560*/  IMAD R9, R6, R7, RZ ;  /* 0x0000000706097224 */ /* 0x000fe400078e02ff */
[----:B------:R-:W-:Y:S02]  /*0570*/  IMAD.MOV.U32 R6, RZ, RZ, R8 ;  /* 0x000000ffff067224 */ /* 0x000fe400078e0008 */
[----:B------:R-:W-:-:S06]  /*0580*/  IMAD.HI.U32 R3, R3, R9, R2 ;  /* 0x0000000903037227 */ /* 0x000fcc00078e0002 */
[----:B------:R-:W-:-:S04]  /*0590*/  IMAD.HI.U32 R3, R3, R6, RZ ;  /* 0x0000000603037227 */ /* 0x000fc800078e00ff */
[----:B------:R-:W-:Y:S01]  /*05a0*/  IMAD R0, R3, R0, R6 ;  /* 0x0000000003007224 */ /* 0x000fe200078e0206 */
[----:B------:R-:W-:Y:S04]  /*05b0*/  BAR.SYNC.DEFER_BLOCKING 0x0 ;  /* 0x0000000000007b1d */ /* 0x000fe80000010000 */
[----:B------:R-:W-:-:S13]  /*05c0*/  ISETP.GT.U32.AND P1, PT, R7, R0, PT ;  /* 0x000000000700720c */ /* 0x000fda0003f24070 */
[----:B------:R-:W-:Y:S02]  /*05d0*/  @!P1 IMAD.IADD R0, R0, 0x1, -R7 ;  /* 0x0000000100009824 */ /* 0x000fe400078e0a07 */
[----:B------:R-:W-:Y:S01]  /*05e0*/  @!P1 VIADD R3, R3, 0x1 ;  /* 0x0000000103039836 */ /* 0x000fe20000000000 */
[----:B------:R-:W-:Y:S02]  /*05f0*/  ISETP.NE.AND P1, PT, R4, RZ, PT ;  /* 0x000000ff0400720c */ /* 0x000fe40003f25270 */
[----:B------:R-:W-:Y:S02]  /*0600*/  ISETP.GE.U32.AND P0, PT, R0, R7, PT ;  /* 0x000000070000720c */ /* 0x000fe40003f06070 */
[----:B------:R-:W-:-:S04]  /*0610*/  LOP3.LUT R0, R5, R4, RZ, 0x3c, !PT ;  /* 0x0000000405007212 */ /* 0x000fc800078e3cff */
[----:B------:R-:W-:Y:S01]  /*0620*/  ISETP.GE.AND P2, PT, R0, RZ, PT ;  /* 0x000000ff0000720c */ /* 0x000fe20003f46270 */
[----:B------:R-:W-:-:S06]  /*0630*/  VIADD R0, R10, 0x1ff ;  /* 0x000001ff0a007836 */ /* 0x000fcc0000000000 */
[----:B------:R-:W-:-:S04]  /*0640*/  @P0 VIADD R3, R3, 0x1 ;  /* 0x0000000103030836 */ /* 0x000fc80000000000 */
[----:B------:R-:W-:Y:S01]  /*0650*/  IMAD.MOV.U32 R2, RZ, RZ, R3 ;  /* 0x000000ffff027224 */ /* 0x000fe200078e0003 */
[----:B------:R-:W-:-:S03]  /*0660*/  SHF.R.S32.HI R3, RZ, 0x1f, R0 ;  /* 0x0000001fff037819 */ /* 0x000fc60000011400 */
[----:B------:R-:W-:Y:S01]  /*0670*/  @!P2 IMAD.MOV R2, RZ, RZ, -R2 ;  /* 0x000000ffff02a224 */ /* 0x000fe200078e0a02 */
[----:B------:R-:W-:Y:S02]  /*0680*/  @!P1 LOP3.LUT R2, RZ, R4, RZ, 0x33, !PT ;  /* 0x00000004ff029212 */ /* 0x000fe400078e33ff */
[----:B------:R-:W-:-:S03]  /*0690*/  LEA.HI R3, R3, R0, RZ, 0x9 ;  /* 0x0000000003037211 */ /* 0x000fc600078f48ff */
[----:B------:R-:W-:Y:S02]  /*06a0*/  IMAD.SHL.U32 R12, R2, 0x8, RZ ;  /* 0x00000008020c7824 */ /* 0x000fe400078e00ff */
[----:B------:R-:W-:-:S03]  /*06b0*/  IMAD.MOV R2, RZ, RZ, -R2 ;  /* 0x000000ffff027224 */ /* 0x000fc600078e0a02 */
[----:B------:R-:W-:Y:S01]  /*06c0*/  LEA.HI.SX32 R3, R3, -R12, 0x17 ;  /* 0x8000000c03037211 */ /* 0x000fe200078fbaff */
[----:B------:R-:W-:Y:S02]  /*06d0*/  IMAD R8, R4, R2, R5 ;  /* 0x0000000204087224 */ /* 0x000fe400078e0205 */
[----:B------:R-:W-:Y:S01]  /*06e0*/  IMAD.MOV.U32 R2, RZ, RZ, RZ ;  /* 0x000000ffff027224 */ /* 0x000fe200078e00ff */
[----:B------:R-:W-:Y:S02]  /*06f0*/  VIMNMX R13, PT, PT, R3, 0x8, PT ;  /* 0x00000008030d7848 */ /* 0x000fe40003fe0100 */
[----:B------:R-:W-:Y:S02]  /*0700*/  IABS R4, R8 ;  /* 0x0000000800047213 */ /* 0x000fe40000000000 */
[----:B------:R-:W-:-:S04]  /*0710*/  IABS R7, R13 ;  /* 0x0000000d00077213 */ /* 0x000fc80000000000 */
[----:B------:R-:W2:Y:S08]  /*0720*/  I2F.RP R0, R7 ;  /* 0x0000000700007306 */ /* 0x000eb00000209400 */
[----:B--2---:R-:W2:Y:S02]  /*0730*/  MUFU.RCP R0, R0 ;  /* 0x0000000000007308 */ /* 0x004ea40000001000 */
[----:B--2---:R-:W-:-:S06]  /*0740*/  VIADD R3, R0, 0xffffffe ;  /* 0x0ffffffe00037836 */ /* 0x004fcc0000000000 */
[----:B------:R-:W2:Y:S02]  /*0750*/  F2I.FTZ.U32.TRUNC.NTZ R3, R3 ;  /* 0x0000000300037305 */ /* 0x000ea4000021f000 */
[----:B--2---:R-:W-:-:S05]  /*0760*/  IADD3 R6, PT, PT, RZ, -R3, RZ ;  /* 0x80000003ff067210 */ /* 0x004fca0007ffe0ff */
[----:B------:R-:W-:Y:S01]  /*0770*/  IMAD R5, R6, R7, RZ ;  /* 0x0000000706057224 */ /* 0x000fe200078e02ff */
[----:B------:R-:W-:-:S03]  /*0780*/  IABS R6, R13 ;  /* 0x0000000d00067213 */ /* 0x000fc60000000000 */
[----:B------:R-:W-:-:S04]  /*0790*/  IMAD.HI.U32 R2, R3, R5, R2 ;  /* 0x0000000503027227 */ /* 0x000fc800078e0002 */
[----:B------:R-:W-:Y:S02]  /*07a0*/  IMAD.MOV.U32 R3, RZ, RZ, R4 ;  /* 0x000000ffff037224 */ /* 0x000fe400078e0004 */
[----:B------:R-:W-:Y:S02]  /*07b0*/  IMAD.MOV R0, RZ, RZ, -R6 ;  /* 0x000000ffff007224 */ /* 0x000fe400078e0a06 */
[----:B------:R-:W-:Y:S01]  /*07c0*/  IMAD.HI.U32 R2, R2, R3, RZ ;  /* 0x0000000302027227 */ /* 0x000fe200078e00ff */
[----:B------:R-:W2:Y:S03]  /*07d0*/  I2F.RP R6, R20 ;  /* 0x0000001400067306 */ /* 0x000ea60000209400 */
[----:B------:R-:W-:-:S05]  /*07e0*/  IMAD R0, R2, R0, R3 ;  /* 0x0000000002007224 */ /* 0x000fca00078e0203 */
[----:B------:R-:W-:Y:S01]  /*07f0*/  ISETP.GT.U32.AND P1, PT, R7, R0, PT ;  /* 0x000000000700720c */ /* 0x000fe20003f24070 */
[----:B------:R-:W3:Y:S08]  /*0800*/  I2F.RP R3, R19 ;  /* 0x0000001300037306 */ /* 0x000ef00000209400 */
[----:B--2---:R-:W2:Y:S04]  /*0810*/  MUFU.RCP R6, R6 ;  /* 0x0000000600067308 */ /* 0x004ea80000001000 */
[----:B------:R-:W-:-:S02]  /*0820*/  @!P1 IMAD.IADD R0, R0, 0x1, -R7 ;  /* 0x0000000100009824 */ /* 0x000fc400078e0a07 */
[----:B------:R-:W-:Y:S01]  /*0830*/  @!P1 VIADD R2, R2, 0x1 ;  /* 0x0000000102029836 */ /* 0x000fe20000000000 */
[----:B------:R-:W-:Y:S01]  /*0840*/  ISETP.NE.AND P1, PT, R13, RZ, PT ;  /* 0x000000ff0d00720c */ /* 0x000fe20003f25270 */
[----:B---3--:R-:W3:Y:S01]  /*0850*/  MUFU.RCP R3, R3 ;  /* 0x0000000300037308 */ /* 0x008ee20000001000 */
[----:B------:R-:W-:Y:S02]  /*0860*/  ISETP.GE.U32.AND P0, PT, R0, R7, PT ;  /* 0x000000070000720c */ /* 0x000fe40003f06070 */
[----:B------:R-:W-:Y:S02]  /*0870*/  LOP3.LUT R0, R8, R13, RZ, 0x3c, !PT ;  /* 0x0000000d08007212 */ /* 0x000fe400078e3cff */
[----:B------:R-:W-:Y:S02]  /*0880*/  SHF.R.U32.HI R7, RZ, 0x5, R45 ;  /* 0x00000005ff077819 */ /* 0x000fe4000001162d */
[----:B------:R-:W-:Y:S01]  /*0890*/  ISETP.GE.AND P2, PT, R0, RZ, PT ;  /* 0x000000ff0000720c */ /* 0x000fe20003f46270 */
[----:B--2---:R-:W-:Y:S01]  /*08a0*/  VIADD R4, R6, 0xffffffe ;  /* 0x0ffffffe06047836 */ /* 0x004fe20000000000 */
[----:B------:R-:W-:-:S03]  /*08b0*/  SGXT.U32 R7, R7, 0x3 ;  /* 0x000000030707781a */ /* 0x000fc60000000000 */
[----:B------:R2:W5:Y:S02]  /*08c0*/  F2I.FTZ.U32.TRUNC.NTZ R5, R4 ;  /* 0x0000000400057305 */ /* 0x000564000021f000 */
[----:B------:R-:W-:-:S04]  /*08d0*/  @P0 VIADD R2, R2, 0x1 ;  /* 0x0000000102020836 */ /* 0x000fc80000000000 */
[----:B------:R-:W-:Y:S02]  /*08e0*/  IMAD.MOV.U32 R14, RZ, RZ, R2 ;  /* 0x000000ffff0e7224 */ /* 0x000fe400078e0002 */
[----:B---3--:R-:W-:Y:S02]  /*08f0*/  VIADD R2, R3, 0xffffffe ;  /* 0x0ffffffe03027836 */ /* 0x008fe40000000000 */
[----:B------:R-:W-:Y:S01]  /*0900*/  @!P2 IMAD.MOV R14, RZ, RZ, -R14 ;  /* 0x000000ffff0ea224 */ /* 0x000fe200078e0a0e */
[----:B------:R-:W-:Y:S01]  /*0910*/  @!P1 LOP3.LUT R14, RZ, R13, RZ, 0x33, !PT ;  /* 0x0000000dff0e9212 */ /* 0x000fe200078e33ff */
[----:B------:R3:W1:Y:S01]  /*0920*/  F2I.FTZ.U32.TRUNC.NTZ R3, R2 ;  /* 0x0000000200037305 */ /* 0x000662000021f000 */
[----:B--2---:R-:W-:-:S03]  /*0930*/  IMAD.MOV.U32 R4, RZ, RZ, RZ ;  /* 0x000000ffff047224 */ /* 0x004fc600078e00ff */
[----:B------:R-:W-:Y:S02]  /*0940*/  IMAD.SHL.U32 R0, R14, 0x40, RZ ;  /* 0x000000400e007824 */ /* 0x000fe400078e00ff */
[----:B-----5:R-:W-:-:S03]  /*0950*/  IMAD.MOV R9, RZ, RZ, -R5 ;  /* 0x000000ffff097224 */ /* 0x020fc600078e0a05 */
[----:B------:R-:W-:Y:S01]  /*0960*/  LOP3.LUT R7, R0, R7, RZ, 0xfc, !PT ;  /* 0x0000000700077212 */ /* 0x000fe200078efcff */
[----:B------:R-:W-:-:S03]  /*0970*/  IMAD R9, R9, R20, RZ ;  /* 0x0000001409097224 */ /* 0x000fc600078e02ff */
[----:B------:R-:W-:Y:S01]  /*0980*/  IABS R15, R7 ;  /* 0x00000007000f7213 */ /* 0x000fe20000000000 */
[----:B------:R-:W-:Y:S01]  /*0990*/  IMAD.HI.U32 R6, R5, R9, R4 ;  /* 0x0000000905067227 */ /* 0x000fe200078e0004 */
[C---:B------:R-:W-:Y:S02]  /*09a0*/  LOP3.LUT R24, R7.reuse, 0x10, RZ, 0xfc, !PT ;  /* 0x0000001007187812 */ /* 0x040fe400078efcff */
[C---:B------:R-:W-:Y:S01]  /*09b0*/  LOP3.LUT R26, R7.reuse, 0x18, RZ, 0xfc, !PT ;  /* 0x00000018071a7812 */ /* 0x040fe200078efcff */
[----:B------:R-:W-:Y:S01]  /*09c0*/  IMAD.MOV.U32 R9, RZ, RZ, R15 ;  /* 0x000000ffff097224 */ /* 0x000fe200078e000f */
[----:B------:R-:W-:Y:S01]  /*09d0*/  IABS R21, R24 ;  /* 0x0000001800157213 */ /* 0x000fe20000000000 */
[----:B------:R-:W-:Y:S01]  /*09e0*/  IMAD.MOV R4, RZ, RZ, -R14 ;  /* 0x000000ffff047224 */ /* 0x000fe200078e0a0e */
[----:B------:R-:W-:Y:S01]  /*09f0*/  LOP3.LUT R22, R7, 0x8, RZ, 0xfc, !PT ;  /* 0x0000000807167812 */ /* 0x000fe200078efcff */
[----:B---3--:R-:W-:Y:S01]  /*0a00*/  IMAD.HI.U32 R2, R6, R9, RZ ;  /* 0x0000000906027227 */ /* 0x008fe200078e00ff */
[----:B------:R-:W-:-:S02]  /*0a10*/  IABS R23, R26 ;  /* 0x0000001a00177213 */ /* 0x000fc40000000000 */
[----:B------:R-:W-:Y:S01]  /*0a20*/  IABS R17, R22 ;  /* 0x0000001600117213 */ /* 0x000fe20000000000 */
[----:B-1----:R-:W-:Y:S01]  /*0a30*/  IMAD.MOV R16, RZ, RZ, -R3 ;  /* 0x000000ffff107224 */ /* 0x002fe200078e0a03 */
[----:B------:R-:W-:Y:S01]  /*0a40*/  LOP3.LUT R27, R7, 0x20, RZ, 0xfc, !PT ;  /* 0x00000020071b7812 */ /* 0x000fe200078efcff */
[----:B------:R-:W-:Y:S01]  /*0a50*/  IMAD R4, R13, R4, R8 ;  /* 0x000000040d047224 */ /* 0x000fe200078e0208 */
[C---:B------:R-:W-:Y:S01]  /*0a60*/  LOP3.LUT R28, R7.reuse, 0x28, RZ, 0xfc, !PT ;  /* 0x00000028071c7812 */ /* 0x040fe200078efcff */
[----:B------:R-:W-:Y:S01]  /*0a70*/  IMAD.MOV R8, RZ, RZ, -R2 ;  /* 0x000000ffff087224 */ /* 0x000fe200078e0a02 */
[C---:B------:R-:W-:Y:S01]  /*0a80*/  LOP3.LUT R29, R7.reuse, 0x30, RZ, 0xfc, !PT ;  /* 0x00000030071d7812 */ /* 0x040fe200078efcff */
[----:B------:R-:W-:Y:S01]  /*0a90*/  IMAD R5, R16, R19, RZ ;  /* 0x0000001310057224 */ /* 0x000fe200078e02ff */
[----:B------:R-:W-:Y:S01]  /*0aa0*/  LOP3.LUT R30, R7, 0x38, RZ, 0xfc, !PT ;  /* 0x00000038071e7812 */ /* 0x000fe200078efcff */
[----:B------:R-:W-:Y:S02]  /*0ab0*/  IMAD.MOV.U32 R2, RZ, RZ, RZ ;  /* 0x000000ffff027224 */ /* 0x000fe400078e00ff */
[----:B------:R-:W-:Y:S01]  /*0ac0*/  IMAD R8, R20, R8, R9 ;  /* 0x0000000814087224 */ /* 0x000fe200078e0209 */
[----:B------:R-:W-:Y:S01]  /*0ad0*/  IABS R25, R30 ;  /* 0x0000001e00197213 */ /* 0x000fe20000000000 */
[----:B------:R-:W-:-:S03]  /*0ae0*/  IMAD.HI.U32 R5, R3, R5, R2 ;  /* 0x0000000503057227 */ /* 0x000fc600078e0002 */
[----:B------:R-:W-:Y:S01]  /*0af0*/  ISETP.GT.U32.AND P3, PT, R20, R8, PT ;  /* 0x000000081400720c */ /* 0x000fe20003f64070 */
[----:B------:R-:W-:Y:S02]  /*0b00*/  IMAD.IADD R2, R12, 0x1, R4 ;  /* 0x000000010c027824 */ /* 0x000fe400078e0204 */
[----:B------:R-:W-:-:S04]  /*0b10*/  IMAD.HI.U32 R12, R6, R21, RZ ;  /* 0x00000015060c7227 */ /* 0x000fc800078e00ff */
[----:B------:R-:W-:Y:S02]  /*0b20*/  IMAD R2, R2, 0x200, R32 ;  /* 0x0000020002027824 */ /* 0x000fe400078e0220 */
[----:B------:R-:W-:Y:S02]  /*0b30*/  IMAD.MOV R18, RZ, RZ, -R12 ;  /* 0x000000ffff127224 */ /* 0x000fe400078e0a0c */
[----:B------:R-:W-:Y:S01]  /*0b40*/  VIADD R3, R2, 0x100 ;  /* 0x0000010002037836 */ /* 0x000fe20000000000 */
[----:B------:R-:W-:Y:S01]  /*0b50*/  IABS R14, R2 ;  /* 0x00000002000e7213 */ /* 0x000fe20000000000 */
[----:B------:R-:W-:-:S03]  /*0b60*/  IMAD.HI.U32 R13, R6, R23, RZ ;  /* 0x00000017060d7227 */ /* 0x000fc600078e00ff */
[----:B------:R-:W-:Y:S01]  /*0b70*/  IABS R16, R3 ;  /* 0x0000000300107213 */ /* 0x000fe20000000000 */
[----:B------:R-:W-:Y:S01]  /*0b80*/  IMAD.HI.U32 R4, R5, R14, RZ ;  /* 0x0000000e05047227 */ /* 0x000fe200078e00ff */
[----:B------:R-:W-:-:S03]  /*0b90*/  IADD3 R13, PT, PT, -R13, RZ, RZ ;  /* 0x000000ff0d0d7210 */ /* 0x000fc60007ffe1ff */
[----:B------:R-:W-:-:S04]  /*0ba0*/  IMAD.HI.U32 R5, R5, R16, RZ ;  /* 0x0000001005057227 */ /* 0x000fc800078e00ff */
[----:B------:R-:W-:Y:S02]  /*0bb0*/  IMAD.MOV R15, RZ, RZ, -R5 ;  /* 0x000000ffff0f7224 */ /* 0x000fe400078e0a05 */
[----:B------:R-:W-:Y:S02]  /*0bc0*/  IMAD.MOV R12, RZ, RZ, -R4 ;  /* 0x000000ffff0c7224 */ /* 0x000fe400078e0a04 */
[C---:B------:R-:W-:Y:S02]  /*0bd0*/  IMAD R15, R19.reuse, R15, R16 ;  /* 0x0000000f130f7224 */ /* 0x040fe400078e0210 */
[C---:B------:R-:W-:Y:S02]  /*0be0*/  IMAD R14, R19.reuse, R12, R14 ;  /* 0x0000000c130e7224 */ /* 0x040fe400078e020e */
[----:B------:R-:W-:Y:S01]  /*0bf0*/  IMAD.HI.U32 R9, R6, R17, RZ ;  /* 0x0000001106097227 */ /* 0x000fe200078e00ff */
[C---:B------:R-:W-:Y:S02]  /*0c00*/  ISETP.GT.U32.AND P1, PT, R19.reuse, R15, PT ;  /* 0x0000000f1300720c */ /* 0x040fe40003f24070 */
[----:B------:R-:W-:Y:S01]  /*0c10*/  ISETP.GT.U32.AND P0, PT, R19, R14, PT ;  /* 0x0000000e1300720c */ /* 0x000fe20003f04070 */
[----:B------:R-:W-:-:S02]  /*0c20*/  IMAD.MOV R9, RZ, RZ, -R9 ;  /* 0x000000ffff097224 */ /* 0x000fc400078e0a09 */
[C---:B------:R-:W-:Y:S01]  /*0c30*/  IMAD R5, R20.reuse, R18, R21 ;  /* 0x0000001214057224 */ /* 0x040fe200078e0215 */
[----:B------:R-:W-:Y:S01]  /*0c40*/  IABS R21, R28 ;  /* 0x0000001c00157213 */ /* 0x000fe20000000000 */
[C---:B------:R-:W-:Y:S01]  /*0c50*/  IMAD R4, R20.reuse, R9, R17 ;  /* 0x0000000914047224 */ /* 0x040fe200078e0211 */
[----:B------:R-:W-:Y:S01]  /*0c60*/  IABS R17, R27 ;  /* 0x0000001b00117213 */ /* 0x000fe20000000000 */
[----:B------:R-:W-:Y:S01]  /*0c70*/  IMAD R9, R20, R13, R23 ;  /* 0x0000000d14097224 */ /* 0x000fe200078e0217 */
[----:B------:R-:W-:Y:S01]  /*0c80*/  IABS R23, R29 ;  /* 0x0000001d00177213 */ /* 0x000fe20000000000 */
[----:B------:R-:W-:Y:S01]  /*0c90*/  IMAD.HI.U32 R13, R6, R21, RZ ;  /* 0x00000015060d7227 */ /* 0x000fe200078e00ff */
[----:B------:R-:W-:-:S03]  /*0ca0*/  ISETP.GT.U32.AND P6, PT, R20, R4, PT ;  /* 0x000000041400720c */ /* 0x000fc60003fc4070 */
[----:B------:R-:W-:Y:S02]  /*0cb0*/  @!P1 IMAD.IADD R15, R15, 0x1, -R19 ;  /* 0x000000010f0f9824 */ /* 0x000fe400078e0a13 */
[----:B------:R-:W-:-:S03]  /*0cc0*/  IMAD.HI.U32 R12, R6, R17, RZ ;  /* 0x00000011060c7227 */ /* 0x000fc600078e00ff */
[----:B------:R-:W-:Y:S01]  /*0cd0*/  ISETP.GT.U32.AND P2, PT, R19, R15, PT ;  /* 0x0000000f1300720c */ /* 0x000fe20003f44070 */
[----:B------:R-:W-:Y:S01]  /*0ce0*/  @!P0 IMAD.IADD R14, R14, 0x1, -R19 ;  /* 0x000000010e0e8824 */ /* 0x000fe200078e0a13 */
[----:B------:R-:W-:Y:S01]  /*0cf0*/  ISETP.GT.U32.AND P0, PT, R20, R5, PT ;  /* 0x000000051400720c */ /* 0x000fe20003f04070 */
[----:B------:R-:W-:-:S03]  /*0d00*/  IMAD.HI.U32 R16, R6, R23, RZ ;  /* 0x0000001706107227 */ /* 0x000fc600078e00ff */
[----:B------:R-:W-:Y:S01]  /*0d10*/  ISETP.GT.U32.AND P1, PT, R19, R14, PT ;  /* 0x0000000e1300720c */ /* 0x000fe20003f24070 */
[----:B------:R-:W-:-:S04]  /*0d20*/  IMAD.HI.U32 R6, R6, R25, RZ ;  /* 0x0000001906067227 */ /* 0x000fc800078e00ff */
[----:B------:R-:W-:Y:S02]  /*0d30*/  IMAD.MOV R12, RZ, RZ, -R12 ;  /* 0x000000ffff0c7224 */ /* 0x000fe400078e0a0c */
[----:B------:R-:W-:Y:S02]  /*0d40*/  IMAD.MOV R6, RZ, RZ, -R6 ;  /* 0x000000ffff067224 */ /* 0x000fe400078e0a06 */
[C---:B------:R-:W-:Y:S02]  /*0d50*/  IMAD R12, R20.reuse, R12, R17 ;  /* 0x0000000c140c7224 */ /* 0x040fe400078e0211 */
[C---:B------:R-:W-:Y:S01]  /*0d60*/  IMAD R18, R20.reuse, R6, R25 ;  /* 0x0000000614127224 */ /* 0x040fe200078e0219 */
[----:B------:R-:W-:Y:S01]  /*0d70*/  SHF.R.U32.HI R6, RZ, 0x5, R45 ;  /* 0x00000005ff067819 */ /* 0x000fe2000001162d */
[----:B------:R-:W-:Y:S01]  /*0d80*/  IMAD.MOV R13, RZ, RZ, -R13 ;  /* 0x000000ffff0d7224 */ /* 0x000fe200078e0a0d */
[----:B------:R-:W-:Y:S01]  /*0d90*/  ISETP.GT.U32.AND P4, PT, R20, R12, PT ;  /* 0x0000000c1400720c */ /* 0x000fe20003f84070 */
[----:B------:R-:W-:Y:S01]  /*0da0*/  IMAD.MOV R16, RZ, RZ, -R16 ;  /* 0x000000ffff107224 */ /* 0x000fe200078e0a10 */
[----:B------:R-:W-:Y:S01]  /*0db0*/  R2UR UR9, R6 ;  /* 0x00000000060972ca */ /* 0x000fe200000e0000 */
[----:B------:R-:W-:Y:S01]  /*0dc0*/  @!P6 IMAD.IADD R4, R4, 0x1, -R20 ;  /* 0x000000010404e824 */ /* 0x000fe200078e0a14 */
[C---:B------:R-:W-:Y:S01]  /*0dd0*/  ISETP.GT.U32.AND P6, PT, R20.reuse, R18, PT ;  /* 0x000000121400720c */ /* 0x040fe20003fc4070 */
[----:B------:R-:W-:-:S02]  /*0de0*/  IMAD R13, R20, R13, R21 ;  /* 0x0000000d140d7224 */ /* 0x000fc400078e0215 */
[C---:B------:R-:W-:Y:S02]  /*0df0*/  IMAD R17, R20.reuse, R16, R23 ;  /* 0x0000001014117224 */ /* 0x040fe400078e0217 */
[--C-:B------:R-:W-:Y:S01]  /*0e00*/  @!P2 IMAD.IADD R15, R15, 0x1, -R19.reuse ;  /* 0x000000010f0fa824 */ /* 0x100fe200078e0a13 */
[----:B------:R-:W-:Y:S01]  /*0e10*/  ISETP.GT.U32.AND P2, PT, R20, R9, PT ;  /* 0x000000091400720c */ /* 0x000fe20003f44070 */
[--C-:B------:R-:W-:Y:S01]  /*0e20*/  @!P3 IMAD.IADD R8, R8, 0x1, -R20.reuse ;  /* 0x000000010808b824 */ /* 0x100fe200078e0a14 */
[----:B------:R-:W-:Y:S01]  /*0e30*/  ISETP.GT.U32.AND P3, PT, R20, R17, PT ;  /* 0x000000111400720c */ /* 0x000fe20003f64070 */
[----:B------:R-:W-:Y:S01]  /*0e40*/  @!P1 IMAD.IADD R14, R14, 0x1, -R19 ;  /* 0x000000010e0e9824 */ /* 0x000fe200078e0a13 */
[C---:B------:R-:W-:Y:S01]  /*0e50*/  ISETP.GT.U32.AND P1, PT, R20.reuse, R13, PT ;  /* 0x0000000d1400720c */ /* 0x040fe20003f24070 */
[--C-:B------:R-:W-:Y:S01]  /*0e60*/  @!P0 IMAD.IADD R5, R5, 0x1, -R20.reuse ;  /* 0x0000000105058824 */ /* 0x100fe200078e0a14 */
[----:B------:R-:W-:Y:S01]  /*0e70*/  ISETP.GT.U32.AND P5, PT, R20, R8, PT ;  /* 0x000000081400720c */ /* 0x000fe20003fa4070 */
[--C-:B------:R-:W-:Y:S01]  /*0e80*/  @!P4 IMAD.IADD R12, R12, 0x1, -R20.reuse ;  /* 0x000000010c0cc824 */ /* 0x100fe200078e0a14 */
[----:B------:R-:W-:Y:S01]  /*0e90*/  ISETP.GT.U32.AND P0, PT, R20, R4, PT ;  /* 0x000000041400720c */ /* 0x000fe20003f04070 */
[--C-:B------:R-:W-:Y:S01]  /*0ea0*/  @!P6 IMAD.IADD R18, R18, 0x1, -R20.reuse ;  /* 0x000000011212e824 */ /* 0x100fe200078e0a14 */
[----:B------:R-:W-:Y:S01]  /*0eb0*/  ISETP.GE.AND P4, PT, R22, RZ, PT ;  /* 0x000000ff1600720c */ /* 0x000fe20003f86270 */
[----:B------:R-:W-:Y:S01]  /*0ec0*/  USHF.L.U32 UR4, UR9, 0x15, URZ ;  /* 0x0000001509047899 */ /* 0x000fe200080006ff */
[C---:B------:R-:W-:Y:S01]  /*0ed0*/  ISETP.GT.U32.AND P6, PT, R20.reuse, R5, PT ;  /* 0x000000051400720c */ /* 0x040fe20003fc4070 */
[--C-:B------:R-:W-:Y:S01]  /*0ee0*/  @!P2 IMAD.IADD R9, R9, 0x1, -R20.reuse ;  /* 0x000000010909a824 */ /* 0x100fe200078e0a14 */
[----:B------:R-:W-:Y:S01]  /*0ef0*/  ISETP.GE.AND P2, PT, R7, RZ, PT ;  /* 0x000000ff0700720c */ /* 0x000fe20003f46270 */
[--C-:B------:R-:W-:Y:S01]  /*0f00*/  @!P3 IMAD.IADD R17, R17, 0x1, -R20.reuse ;  /* 0x000000011111b824 */ /* 0x100fe200078e0a14 */
[----:B------:R-:W-:Y:S01]  /*0f10*/  ULOP3.LUT UR5, UR4, 0x600000, URZ, 0xc0, !UPT ;  /* 0x0060000004057892 */ /* 0x000fe2000f8ec0ff */
[--C-:B------:R-:W-:Y:S01]  /*0f20*/  @!P1 IMAD.IADD R13, R13, 0x1, -R20.reuse ;  /* 0x000000010d0d9824 */ /* 0x100fe200078e0a14 */
[----:B------:R-:W-:Y:S01]  /*0f30*/  ISETP.GT.U32.AND P1, PT, R20, R12, PT ;  /* 0x0000000c1400720c */ /* 0x000fe20003f24070 */
[--C-:B------:R-:W-:Y:S01]  /*0f40*/  @!P5 IMAD.IADD R8, R8, 0x1, -R20.reuse ;  /* 0x000000010808d824 */ /* 0x100fe200078e0a14 */
[----:B------:R-:W-:Y:S01]  /*0f50*/  ISETP.GT.U32.AND P5, PT, R20, R9, PT ;  /* 0x000000091400720c */ /* 0x000fe20003fa4070 */
[----:B------:R-:W-:Y:S01]  /*0f60*/  @!P0 IMAD.IADD R4, R4, 0x1, -R20 ;  /* 0x0000000104048824 */ /* 0x000fe200078e0a14 */
[C---:B------:R-:W-:Y:S01]  /*0f70*/  ISETP.GT.U32.AND P0, PT, R20.reuse, R13, PT ;  /* 0x0000000d1400720c */ /* 0x040fe20003f04070 */
[----:B------:R-:W-:Y:S01]  /*0f80*/  ULOP3.LUT UR13, UR9, 0x4, URZ, 0xc0, !UPT ;  /* 0x00000004090d7892 */ /* 0x000fe2000f8ec0ff */
[----:B------:R-:W-:Y:S01]  /*0f90*/  ISETP.GT.U32.AND P3, PT, R20, R17, PT ;  /* 0x000000111400720c */ /* 0x000fe20003f64070 */
[----:B------:R-:W-:Y:S01]  /*0fa0*/  @!P4 IMAD.MOV R4, RZ, RZ, -R4 ;  /* 0x000000ffff04c224 */ /* 0x000fe200078e0a04 */
[----:B------:R-:W-:Y:S01]  /*0fb0*/  ISETP.GE.AND P4, PT, R24, RZ, PT ;  /* 0x000000ff1800720c */ /* 0x000fe20003f86270 */
[----:B------:R-:W-:Y:S01]  /*0fc0*/  @!P6 IMAD.IADD R5, R5, 0x1, -R20 ;  /* 0x000000010505e824 */ /* 0x000fe200078e0a14 */
[----:B------:R-:W-:Y:S01]  /*0fd0*/  ISETP.GE.AND P6, PT, R26, RZ, PT ;  /* 0x000000ff1a00720c */ /* 0x000fe20003fc6270 */
[----:B------:R-:W-:Y:S01]  /*0fe0*/  @!P2 IMAD.MOV R8, RZ, RZ, -R8 ;  /* 0x000000ffff08a224 */ /* 0x000fe200078e0a08 */
[----:B------:R-:W-:Y:S01]  /*0ff0*/  ISETP.GT.U32.AND P2, PT, R20, R18, PT ;  /* 0x000000121400720c */ /* 0x000fe20003f44070 */
[--C-:B------:R-:W-:Y:S01]  /*1000*/  @!P1 IMAD.IADD R12, R12, 0x1, -R20.reuse ;  /* 0x000000010c0c9824 */ /* 0x100fe200078e0a14 */
[----:B------:R-:W-:Y:S01]  /*1010*/  ISETP.GE.AND P1, PT, R28, RZ, PT ;  /* 0x000000ff1c00720c */ /* 0x000fe20003f26270 */
[----:B------:R-:W-:Y:S01]  /*1020*/  UIADD3 UR6, UPT, UPT, UR11, UR5, URZ ;  /* 0x000000050b067290 */ /* 0x000fe2000fffe0ff */
[----:B------:R-:W-:Y:S01]  /*1030*/  @!P5 IADD3 R9, PT, PT, R9, -R20, RZ ;  /* 0x800000140909d210 */ /* 0x000fe20007ffe0ff */
[--C-:B------:R-:W-:Y:S01]  /*1040*/  @!P0 IMAD.IADD R13, R13, 0x1, -R20.reuse ;  /* 0x000000010d0d8824 */ /* 0x100fe200078e0a14 */
[----:B------:R-:W-:Y:S01]  /*1050*/  ISETP.GE.AND P5, PT, R27, RZ, PT ;  /* 0x000000ff1b00720c */ /* 0x000fe20003fa6270 */
[----:B------:R-:W-:Y:S01]  /*1060*/  @!P3 IMAD.IADD R17, R17, 0x1, -R20 ;  /* 0x000000011111b824 */ /* 0x000fe200078e0a14 */
[----:B------:R-:W-:Y:S01]  /*1070*/  ISETP.GE.AND P0, PT, R29, RZ, PT ;  /* 0x000000ff1d00720c */ /* 0x000fe20003f06270 */
[----:B------:R-:W-:Y:S01]  /*1080*/  IMAD.MOV.U32 R6, RZ, RZ, R9 ;  /* 0x000000ffff067224 */ /* 0x000fe200078e0009 */
[----:B------:R-:W-:Y:S01]  /*1090*/  ISETP.GE.AND P3, PT, R30, RZ, PT ;  /* 0x000000ff1e00720c */ /* 0x000fe20003f66270 */
[----:B------:R-:W-:Y:S01]  /*10a0*/  @!P4 IMAD.MOV R5, RZ, RZ, -R5 ;  /* 0x000000ffff05c224 */ /* 0x000fe200078e0a05 */
[----:B------:R-:W-:Y:S01]  /*10b0*/  ISETP.GE.AND P4, PT, R3, RZ, PT ;  /* 0x000000ff0300720c */ /* 0x000fe20003f86270 */
[----:B------:R-:W-:Y:S01]  /*10c0*/  @!P6 IMAD.MOV R6, RZ, RZ, -R6 ;  /* 0x000000ffff06e224 */ /* 0x000fe200078e0a06 */
[----:B------:R-:W-:Y:S01]  /*10d0*/  ISETP.GE.AND P6, PT, R2, RZ, PT ;  /* 0x000000ff0200720c */ /* 0x000fe20003fc6270 */
[----:B------:R-:W-:Y:S01]  /*10e0*/  @!P2 IMAD.IADD R18, R18, 0x1, -R20 ;  /* 0x000000011212a824 */ /* 0x000fe200078e0a14 */
[----:B------:R-:W-:Y:S01]  /*10f0*/  ISETP.NE.AND P2, PT, R11, RZ, PT ;  /* 0x000000ff0b00720c */ /* 0x000fe20003f45270 */
[----:B------:R-:W-:Y:S01]  /*1100*/  IMAD.MOV.U32 R16, RZ, RZ, R13 ;  /* 0x000000ffff107224 */ /* 0x000fe200078e000d */
[----:B------:R-:W-:Y:S01]  /*1110*/  LOP3.LUT R11, RZ, R11, RZ, 0x33, !PT ;  /* 0x0000000bff0b7212 */ /* 0x000fe200078e33ff */
[----:B------:R-:W-:-:S02]  /*1120*/  @!P5 IMAD.MOV R12, RZ, RZ, -R12 ;  /* 0x000000ffff0cd224 */ /* 0x000fc400078e0a0c */
[----:B------:R-:W-:Y:S01]  /*1130*/  @!P1 IMAD.MOV R16, RZ, RZ, -R16 ;  /* 0x000000ffff109224 */ /* 0x000fe200078e0a10 */
[C---:B------:R-:W-:Y:S01]  /*1140*/  SEL R13, R11.reuse, R8, !P2 ;  /* 0x000000080b0d7207 */ /* 0x040fe20005000000 */
[----:B------:R-:W-:Y:S01]  /*1150*/  @!P0 IMAD.MOV R17, RZ, RZ, -R17 ;  /* 0x000000ffff118224 */ /* 0x000fe200078e0a11 */
[C---:B------:R-:W-:Y:S01]  /*1160*/  SEL R8, R11.reuse, R6, !P2 ;  /* 0x000000060b087207 */ /* 0x040fe20005000000 */
[----:B------:R-:W-:Y:S01]  /*1170*/  @!P3 IMAD.MOV R18, RZ, RZ, -R18 ;  /* 0x000000ffff12b224 */ /* 0x000fe200078e0a12 */
[C---:B------:R-:W-:Y:S01]  /*1180*/  SEL R9, R11.reuse, R4, !P2 ;  /* 0x000000040b097207 */ /* 0x040fe20005000000 */
[----:B------:R-:W-:Y:S01]  /*1190*/  @!P6 IMAD.MOV R14, RZ, RZ, -R14 ;  /* 0x000000ffff0ee224 */ /* 0x000fe200078e0a0e */
[C---:B------:R-:W-:Y:S01]  /*11a0*/  SEL R7, R11.reuse, R5, !P2 ;  /* 0x000000050b077207 */ /* 0x040fe20005000000 */
[----:B------:R-:W-:Y:S01]  /*11b0*/  @!P4 IMAD.MOV R15, RZ, RZ, -R15 ;  /* 0x000000ffff0fc224 */ /* 0x000fe200078e0a0f */
[C---:B------:R-:W-:Y:S02]  /*11c0*/  SEL R6, R11.reuse, R12, !P2 ;  /* 0x0000000c0b067207 */ /* 0x040fe40005000000 */
[C---:B------:R-:W-:Y:S01]  /*11d0*/  SEL R4, R11.reuse, R16, !P2 ;  /* 0x000000100b047207 */ /* 0x040fe20005000000 */
[----:B------:R-:W-:Y:S01]  /*11e0*/  VIADD R16, R40, 0xfffffffe ;  /* 0xfffffffe28107836 */ /* 0x000fe20000000000 */
[----:B------:R-:W-:-:S02]  /*11f0*/  SEL R5, R11, R17, !P2 ;  /* 0x000000110b057207 */ /* 0x000fc40005000000 */
[----:B------:R-:W-:Y:S02]  /*1200*/  SEL R12, R11, R18, !P2 ;  /* 0x000000120b0c7207 */ /* 0x000fe40005000000 */
[----:B------:R-:W-:Y:S02]  /*1210*/  ISETP.NE.AND P0, PT, R10, RZ, PT ;  /* 0x000000ff0a00720c */ /* 0x000fe40003f05270 */
[----:B------:R-:W-:Y:S01]  /*1220*/  LOP3.LUT R11, RZ, R10, RZ, 0x33, !PT ;  /* 0x0000000aff0b7212 */ /* 0x000fe200078e33ff */
[----:B------:R-:W-:Y:S01]  /*1230*/  VIADD R10, R40, 0xffffffff ;  /* 0xffffffff280a7836 */ /* 0x000fe20000000000 */
[----:B------:R-:W-:Y:S02]  /*1240*/  ISETP.GE.U32.AND P4, PT, R16, 0x7fffffdf, PT ;  /* 0x7fffffdf1000780c */ /* 0x000fe40003f86070 */
[C---:B------:R-:W-:Y:S01]  /*1250*/  SEL R212, R11.reuse, R14, !P0 ;  /* 0x0000000e0bd47207 */ /* 0x040fe20004000000 */
[C---:B------:R-:W-:Y:S01]  /*1260*/  VIADD R14, R40.reuse, 0xffffffec ;  /* 0xffffffec280e7836 */ /* 0x040fe20000000000 */
[----:B------:R-:W-:Y:S01]  /*1270*/  SEL R216, R11, R15, !P0 ;  /* 0x0000000f0bd87207 */ /* 0x000fe20004000000 */
[----:B------:R-:W-:Y:S01]  /*1280*/  VIADD R11, R40, 0xfffffffc ;  /* 0xfffffffc280b7836 */ /* 0x000fe20000000000 */
[----:B------:R-:W-:Y:S01]  /*1290*/  ISETP.GE.U32.AND P0, PT, R10, 0x7fffffe0, PT ;  /* 0x7fffffe00a00780c */ /* 0x000fe20003f06070 */
[----:B------:R-:W-:Y:S01]  /*12a0*/  VIADD R10, R40, 0xfffffffd ;  /* 0xfffffffd280a7836 */ /* 0x000fe20000000000 */
[----:B------:R-:W-:Y:S01]  /*12b0*/  ISETP.GE.U32.AND P3, PT, R14, 0x7fffffcd, PT ;  /* 0x7fffffcd0e00780c */ /* 0x000fe20003f66070 */
[----:B----4-:R-:W-:Y:S01]  /*12c0*/  IMAD R212, R212, UR12, RZ ;  /* 0x0000000cd4d47c24 */ /* 0x010fe2000f8e02ff */
[----:B------:R-:W-:Y:S01]  /*12d0*/  ISETP.GE.U32.AND P1, PT, R11, 0x7fffffdd, PT ;  /* 0x7fffffdd0b00780c */ /* 0x000fe20003f26070 */
[----:B------:R-:W-:Y:S01]  /*12e0*/  VIADD R11, R40, 0xffffffee ;  /* 0xffffffee280b7836 */ /* 0x000fe20000000000 */
[----:B------:R-:W-:Y:S01]  /*12f0*/  ISETP.GE.U32.AND P2, PT, R10, 0x7fffffde, PT ;  /* 0x7fffffde0a00780c */ /* 0x000fe20003f46070 */
[----:B------:R-:W-:Y:S01]  /*1300*/  VIADD R10, R40, 0xffffffed ;  /* 0xffffffed280a7836 */ /* 0x000fe20000000000 */
[----:B------:R-:W-:Y:S01]  /*1310*/  SEL R16, RZ, 0x1, P3 ;  /* 0x00000001ff107807 */ /* 0x000fe20001800000 */
[----:B------:R-:W-:Y:S01]  /*1320*/  IMAD R216, R216, UR12, RZ ;  /* 0x0000000cd8d87c24 */ /* 0x000fe2000f8e02ff */
[----:B------:R-:W-:Y:S01]  /*1330*/  ISETP.GE.U32.AND P3, PT, R11, 0x7fffffcf, PT ;  /* 0x7fffffcf0b00780c */ /* 0x000fe20003f66070 */
[----:B------:R-:W-:Y:S01]  /*1340*/  VIADD R11, R40, 0xffffffe8 ;  /* 0xffffffe8280b7836 */ /* 0x000fe20000000000 */
[----:B------:R-:W-:Y:S01]  /*1350*/  ISETP.GE.U32.AND P5, PT, R10, 0x7fffffce, PT ;  /* 0x7fffffce0a00780c */ /* 0x000fe20003fa6070 */
[----:B------:R-:W-:Y:S01]  /*1360*/  VIADD R10, R40, 0xffffffef ;  /* 0xffffffef280a7836 */ /* 0x000fe20000000000 */
[----:B------:R-:W-:Y:S01]  /*1370*/  SEL R14, RZ, 0x4, P3 ;  /* 0x00000004ff0e7807 */ /* 0x000fe20001800000 */
[----:B------:R-:W-:Y:S01]  /*1380*/  IMAD.SHL.U32 R252, R212, 0x4, RZ ;  /* 0x00000004d4fc7824 */ /* 0x000fe200078e00ff */
[----:B------:R-:W-:Y:S01]  /*1390*/  ISETP.GE.U32.AND P3, PT, R11, 0x7fffffc9, PT ;  /* 0x7fffffc90b00780c */ /* 0x000fe20003f66070 */
[----:B------:R-:W-:Y:S01]  /*13a0*/  VIADD R11, R40, 0xffffffea ;  /* 0xffffffea280b7836 */ /* 0x000fe20000000000 */
[----:B------:R-:W-:-:S02]  /*13b0*/  SEL R17, RZ, 0x1fffe, P5 ;  /* 0x0001fffeff117807 */ /* 0x000fc40002800000 */
[----:B------:R-:W-:Y:S02]  /*13c0*/  ISETP.GE.U32.AND P5, PT, R10, 0x7fffffd0, PT ;  /* 0x7fffffd00a00780c */ /* 0x000fe40003fa6070 */
[C---:B------:R-:W-:Y:S02]  /*13d0*/  IADD3 R10, PT, PT, R40.reuse, -0x17, RZ ;  /* 0xffffffe9280a7810 */ /* 0x040fe40007ffe0ff */
[----:B------:R-:W-:Y:S02]  /*13e0*/  SEL R20, RZ, 0x1, P3 ;  /* 0x00000001ff147807 */ /* 0x000fe40001800000 */
[----:B------:R-:W-:Y:S02]  /*13f0*/  SEL R15, RZ, 0x7fff8, P5 ;  /* 0x0007fff8ff0f7807 */ /* 0x000fe40002800000 */
[----:B------:R-:W-:Y:S01]  /*1400*/  ISETP.GE.U32.AND P3, PT, R11, 0x7fffffcb, PT ;  /* 0x7fffffcb0b00780c */ /* 0x000fe20003f66070 */
[----:B------:R-:W-:Y:S01]  /*1410*/  VIADD R11, R40, 0xffffffe4 ;  /* 0xffffffe4280b7836 */ /* 0x000fe20000000000 */
[----:B------:R-:W-:Y:S01]  /*1420*/  ISETP.GE.U32.AND P5, PT, R10, 0x7fffffca, PT ;  /* 0x7fffffca0a00780c */ /* 0x000fe20003fa6070 */
[----:B------:R-:W-:Y:S01]  /*1430*/  VIADD R10, R40, 0xffffffeb ;  /* 0xffffffeb280a7836 */ /* 0x000fe20000000000 */
[----:B------:R-:W-:-:S02]  /*1440*/  SEL R18, RZ, 0x4, P3 ;  /* 0x00000004ff127807 */ /* 0x000fc40001800000 */
[----:B------:R-:W-:Y:S02]  /*1450*/  SEL R21, RZ, 0x1fffe, P5 ;  /* 0x0001fffeff157807 */ /* 0x000fe40002800000 */
[----:B------:R-:W-:Y:S01]  /*1460*/  ISETP.GE.U32.AND P3, PT, R11, 0x7fffffc5, PT ;  /* 0x7fffffc50b00780c */ /* 0x000fe20003f66070 */
[----:B------:R-:W-:Y:S01]  /*1470*/  VIADD R11, R40, 0xffffffe6 ;  /* 0xffffffe6280b7836 */ /* 0x000fe20000000000 */
[----:B------:R-:W-:Y:S01]  /*1480*/  ISETP.GE.U32.AND P5, PT, R10, 0x7fffffcc, PT ;  /* 0x7fffffcc0a00780c */ /* 0x000fe20003fa6070 */
[C---:B------:R-:W-:Y:S01]  /*1490*/  VIADD R10, R40.reuse, 0xffffffe5 ;  /* 0xffffffe5280a7836 */ /* 0x040fe20000000000 */
        /* <DEDUP_REMOVED lines=11> */
[----:B------:R-:W-:Y:S01]  /*1550*/  VIADD R10, R40, 0xffffffe3 ;  /* 0xffffffe3280a7836 */ /* 0x000fe20000000000 */
[----:B------:R-:W-:Y:S02]  /*1560*/  SEL R23, RZ, 0x7fff8, P5 ;  /* 0x0007fff8ff177807 */ /* 0x000fe40002800000 */
[----:B------:R-:W-:Y:S02]  /*1570*/  ISETP.GE.U32.AND P3, PT, R11, 0x7fffffc3, PT ;  /* 0x7fffffc30b00780c */ /* 0x000fe40003f66070 */
[----:B------:R-:W-:-:S02]  /*1580*/  ISETP.GE.U32.AND P5, PT, R10, 0x7fffffc4, PT ;  /* 0x7fffffc40a00780c */ /* 0x000fc40003fa6070 */
[----:B------:R-:W-:Y:S02]  /*1590*/  SEL R26, RZ, 0x4, P3 ;  /* 0x00000004ff1a7807 */ /* 0x000fe40001800000 */
[----:B------:R-:W-:Y:S02]  /*15a0*/  SEL R28, RZ, 0x1fffe, P6 ;  /* 0x0001fffeff1c7807 */ /* 0x000fe40003000000 */
[----:B------:R-:W-:Y:S02]  /*15b0*/  ISETP.NE.U32.AND P3, PT, R32, RZ, PT ;  /* 0x000000ff2000720c */ /* 0x000fe40003f65070 */
[----:B------:R-:W-:Y:S01]  /*15c0*/  SEL R27, RZ, 0x7fff8, P5 ;  /* 0x0007fff8ff1b7807 */ /* 0x000fe20002800000 */
[----:B------:R-:W-:Y:S10]  /*15d0*/  BRA.U UP0, `(.L_x_5) ;  /* 0x0000000100187547 */ /* 0x000ff4000b800000 */
[----:B------:R-:W-:Y:S01]  /*15e0*/  ELECT P5, URZ, PT ;  /* 0x0000000000ff782f */ /* 0x000fe200038a0000 */
[----:B------:R-:W-:Y:S01]  /*15f0*/  IMAD.MOV.U32 R10, RZ, RZ, 0x1 ;  /* 0x00000001ff0a7424 */ /* 0x000fe200078e00ff */
[----:B------:R-:W-:Y:S01]  /*1600*/  UMOV UR4, 0x40 ;  /* 0x0000004000047882 */ /* 0x000fe20000000000 */
[----:B------:R-:W-:Y:S01]  /*1610*/  UVIRTCOUNT.DEALLOC.SMPOOL 0x80 ;  /* 0x000000800000784c */ /* 0x000fe20000000000 */
[----:B------:R-:W-:-:S09]  /*1620*/  ULEA UR4, UR7, UR4, 0x18 ;  /* 0x0000000407047291 */ /* 0x000fd2000f8ec0ff */
[----:B------:R1:W-:Y:S03]  /*1630*/  @P5 STS.U8 [UR4], R10 ;  /* 0x0000000aff005988 */ /* 0x0003e60008000004 */
.L_x_5:
[----:B------:R-:W-:Y:S01]  /*1640*/  ULEA UR12, UR13, UR6, 0x5 ;  /* 0x000000060d0c7291 */ /* 0x000fe2000f8e28ff */
[----:B------:R-:W-:Y:S01]  /*1650*/  IADD3 R240, P5, PT, R252, UR16, RZ ;  /* 0x00000010fcf07c10 */ /* 0x000fe2000ffbe0ff */
[----:B------:R-:W-:Y:S01]  /*1660*/  VOTEU.ALL UP1, P3 ;  /* 0x0000000000ff7886 */ /* 0x000fe20001820000 */
[----:B------:R-:W-:Y:S01]  /*1670*/  UIADD3 UR4, UPT, UPT, UR10, 0x26000, URZ ;  /* 0x000260000a047890 */ /* 0x000fe2000fffe0ff */
[----:B------:R-:W-:Y:S01]  /*1680*/  IMAD.SHL.U32 R227, R216, 0x4, RZ ;  /* 0x00000004d8e37824 */ /* 0x000fe200078e00ff */
[----:B------:R-:W-:Y:S01]  /*1690*/  LEA.HI.X.SX32 R241, R212, UR17, 0x2, P5 ;  /* 0x00000011d4f17c11 */ /* 0x000fe2000a8f16ff */
[----:B-1----:R-:W-:Y:S01]  /*16a0*/  VIADD R10, R40, 0xfffffffb ;  /* 0xfffffffb280a7836 */ /* 0x002fe20000000000 */
[----:B------:R-:W-:-:S04]  /*16b0*/  @!UP1 UIADD3 UR14, UPT, UPT, -UR8, 0x100000, URZ ;  /* 0x00100000080e9890 */ /* 0x000fc8000fffe1ff */
[----:B------:R-:W-:Y:S02]  /*16c0*/  @!UP1 USHF.L.U32 UR15, UR14, 0xb, URZ ;  /* 0x0000000b0e0f9899 */ /* 0x000fe400080006ff */
[----:B------:R-:W-:Y:S01]  /*16d0*/  @!UP1 USHF.L.U32 UR14, UR14, 0x1, URZ ;  /* 0x000000010e0e9899 */ /* 0x000fe200080006ff */
[----:B------:R-:W-:Y:S01]  /*16e0*/  VOTEU.ALL UP2, P3 ;  /* 0x0000000000ff7886 */ /* 0x000fe20001840000 */
[----:B------:R-:W-:Y:S01]  /*16f0*/  STTM.x128 tmem[UR12], RZ ;  /* 0x000000ff000079ed */ /* 0x000fe200083c000c */
[----:B------:R-:W1:Y:S01]  /*1700*/  FENCE.VIEW.ASYNC.T ;  /* 0x00000000000073c6 */ /* 0x000e620000000200 */
[----:B------:R-:W-:-:S04]  /*1710*/  @!UP1 UIADD3 UR6, UPT, UPT, -UR8, 0x100000, URZ ;  /* 0x0010000008069890 */ /* 0x000fc8000fffe1ff */
[----:B------:R-:W-:Y:S02]  /*1720*/  @!UP1 USHF.L.U32 UR7, UR6, 0xb, URZ ;  /* 0x0000000b06079899 */ /* 0x000fe400080006ff */
[----:B------:R-:W-:Y:S01]  /*1730*/  @!UP1 USHF.L.U32 UR6, UR6, 0x1, URZ ;  /* 0x0000000106069899 */ /* 0x000fe200080006ff */
[----:B-1----:R-:W-:Y:S01]  /*1740*/  BAR.SYNC.DEFER_BLOCKING 0x0 ;  /* 0x0000000000007b1d */ /* 0x002fe20000010000 */
[----:B------:R-:W-:Y:S01]  /*1750*/  IADD3 R238, P5, PT, R227, UR16, RZ ;  /* 0x00000010e3ee7c10 */ /* 0x000fe2000ffbe0ff */
[----:B------:R-:W-:Y:S01]  /*1760*/  VIADD R217, R69, UR10 ;  /* 0x0000000a45d97c36 */ /* 0x000fe20008000000 */
[----:B------:R-:W-:Y:S01]  /*1770*/  LOP3.LUT R46, R45, 0x1f, RZ, 0xc0, !PT ;  /* 0x0000001f2d2e7812 */ /* 0x000fe200078ec0ff */
[----:B------:R-:W-:Y:S01]  /*1780*/  IMAD.WIDE R236, R48, 0x4, R240 ;  /* 0x0000000430ec7825 */ /* 0x000fe200078e02f0 */
[----:B------:R-:W-:Y:S01]  /*1790*/  LEA.HI.X.SX32 R239, R216, UR17, 0x2, P5 ;  /* 0x00000011d8ef7c11 */ /* 0x000fe2000a8f16ff */
[----:B------:R-:W-:Y:S01]  /*17a0*/  VOTEU.ALL UP1, P3 ;  /* 0x0000000000ff7886 */ /* 0x000fe20001820000 */
[----:B------:R-:W-:Y:S01]  /*17b0*/  ISETP.GE.U32.AND P5, PT, R10, 0x7fffffdc, PT ;  /* 0x7fffffdc0a00780c */ /* 0x000fe20003fa6070 */
[C---:B------:R-:W-:Y:S01]  /*17c0*/  VIADD R10, R40.reuse, 0xfffffffa ;  /* 0xfffffffa280a7836 */ /* 0x040fe20000000000 */
[----:B------:R-:W-:Y:S01]  /*17d0*/  IADD3 R43, PT, PT, R40, -0x2e, RZ ;  /* 0xffffffd2282b7810 */ /* 0x000fe20007ffe0ff */
[----:B------:R-:W-:-:S04]  /*17e0*/  IMAD.WIDE R234, R48, 0x4, R238 ;  /* 0x0000000430ea7825 */ /* 0x000fc800078e02ee */
[----:B------:R-:W-:Y:S01]  /*17f0*/  IMAD.U32 R11, RZ, RZ, UR12 ;  /* 0x0000000cff0b7e24 */ /* 0x000fe2000f8e00ff */
[----:B------:R-:W-:Y:S01]  /*1800*/  UIADD3 UR12, UPT, UPT, UR11, 0x100, URZ ;  /* 0x000001000b0c7890 */ /* 0x000fe2000fffe0ff */
[----:B------:R-:W-:Y:S02]  /*1810*/  IMAD.SHL.U32 R29, R48, 0x2, RZ ;  /* 0x00000002301d7824 */ /* 0x000fe400078e00ff */
[----:B------:R-:W-:Y:S01]  /*1820*/  IMAD.IADD R20, R20, 0x1, R21 ;  /* 0x0000000114147824 */ /* 0x000fe200078e0215 */
[----:B------:R1:W-:Y:S01]  /*1830*/  STL [R1+0x78], R11 ;  /* 0x0000780b01007387 */ /* 0x0003e20000100800 */
[C---:B------:R-:W-:Y:S01]  /*1840*/  IMAD.WIDE R232, R29.reuse, 0x4, R240 ;  /* 0x000000041de87825 */ /* 0x040fe200078e02f0 */
[----:B------:R-:W-:Y:S02]  /*1850*/  UIADD3 UR5, UPT, UPT, UR5, UR12, URZ ;  /* 0x0000000c05057290 */ /* 0x000fe4000fffe0ff */
[----:B------:R2:W-:Y:S04]  /*1860*/  STL [R1+0x74], R29 ;  /* 0x0000741d01007387 */ /* 0x0005e80000100800 */
[----:B------:R-:W3:Y:S02]  /*1870*/  FENCE.VIEW.ASYNC.S ;  /* 0x00000000000073c6 */ /* 0x000ee40000000000 */
[----:B---3--:R-:W3:Y:S01]  /*1880*/  @!UP1 SYNCS.EXCH.64 URZ, [UR4], UR14 ;  /* 0x0000000e04ff95b2 */ /* 0x008ee20008000100 */
[----:B------:R-:W-:Y:S01]  /*1890*/  IMAD.WIDE R230, R29, 0x4, R238 ;  /* 0x000000041de67825 */ /* 0x000fe200078e02ee */
[----:B------:R-:W-:Y:S01]  /*18a0*/  LOP3.LUT R20, R20, 0x3, RZ, 0xc0, !PT ;  /* 0x0000000314147812 */ /* 0x000fe200078ec0ff */
[----:B---3--:R-:W-:Y:S01]  /*18b0*/  BAR.SYNC.DEFER_BLOCKING 0x0 ;  /* 0x0000000000007b1d */ /* 0x008fe20000010000 */
[----:B------:R-:W-:Y:S01]  /*18c0*/  ULEA UR13, UR13, UR5, 0x3 ;  /* 0x000000050d0d7291 */ /* 0x000fe2000f8e18ff */
[----:B-1----:R-:W-:Y:S01]  /*18d0*/  IMAD R11, R48, 0x3, RZ ;  /* 0x00000003300b7824 */ /* 0x002fe200078e02ff */
[----:B------:R-:W-:Y:S01]  /*18e0*/  IADD3 R18, PT, PT, R20, R19, R18 ;  /* 0x0000001314127210 */ /* 0x000fe20007ffe012 */
[----:B------:R-:W-:-:S02]  /*18f0*/  IMAD R30, R48, 0x9, RZ ;  /* 0x00000009301e7824 */ /* 0x000fc400078e02ff */
[----:B--2---:R-:W-:Y:S02]  /*1900*/  IMAD.SHL.U32 R29, R48, 0x4, RZ ;  /* 0x00000004301d7824 */ /* 0x004fe400078e00ff */
[C---:B------:R-:W-:Y:S01]  /*1910*/  IMAD.WIDE R228, R11.reuse, 0x4, R240 ;  /* 0x000000040be47825 */ /* 0x040fe200078e02f0 */
[----:B------:R1:W-:Y:S03]  /*1920*/  STL [R1+0x70], R11 ;  /* 0x0000700b01007387 */ /* 0x0003e60000100800 */
[----:B------:R-:W-:Y:S01]  /*1930*/  IMAD.WIDE R224, R11, 0x4, R238 ;  /* 0x000000040be07825 */ /* 0x000fe200078e02ee */
[----:B------:R2:W-:Y:S03]  /*1940*/  STL [R1+0x6c], R29 ;  /* 0x00006c1d01007387 */ /* 0x0005e60000100800 */
[----:B------:R-:W-:-:S04]  /*1950*/  IMAD.WIDE R222, R29, 0x4, R240 ;  /* 0x000000041dde7825 */ /* 0x000fc800078e02f0 */
[C---:B-1----:R-:W-:Y:S02]  /*1960*/  IMAD R11, R48.reuse, 0x5, RZ ;  /* 0x00000005300b7824 */ /* 0x042fe400078e02ff */
[----:B------:R-:W-:Y:S01]  /*1970*/  IMAD.WIDE R220, R29, 0x4, R238 ;  /* 0x000000041ddc7825 */ /* 0x000fe200078e02ee */
[----:B------:R1:W3:Y:S02]  /*1980*/  @!UP2 SYNCS.EXCH.64 URZ, [UR10+0x26008], UR6 ;  /* 0x026008060affa5b2 */ /* 0x0002e40008000100 */
[----:B------:R-:W-:Y:S01]  /*1990*/  @!PT LDS RZ, [RZ] ;  /* 0x00000000fffff984 */ /* 0x000fe20000000800 */
[----:B------:R-:W-:Y:S01]  /*19a0*/  @!PT LDS RZ, [RZ] ;  /* 0x00000000fffff984 */ /* 0x000fe20000000800 */
[----:B------:R-:W-:Y:S01]  /*19b0*/  @!PT LDS RZ, [RZ] ;  /* 0x00000000fffff984 */ /* 0x000fe20000000800 */
[----:B---3--:R-:W-:Y:S01]  /*19c0*/  LDGSTS.E [R217], desc[UR26][R240.64], !P0 ;  /* 0x00000000f0d97fae */ /* 0x008fe2000c1a101a */
[----:B--2---:R-:W-:Y:S02]  /*19d0*/  IMAD R29, R48, 0x6, RZ ;  /* 0x00000006301d7824 */ /* 0x004fe400078e02ff */
[----:B------:R-:W-:Y:S01]  /*19e0*/  IMAD.WIDE R218, R11, 0x4, R240 ;  /* 0x000000040bda7825 */ /* 0x000fe200078e02f0 */
[----:B------:R-:W-:Y:S01]  /*19f0*/  LDGSTS.E [R217+0x400], desc[UR26][R238.64], !P0 ;  /* 0x00400000eed97fae */ /* 0x000fe2000c1a101a */
[----:B------:R-:W-:-:S02]  /*1a00*/  ISETP.GE.U32.AND P0, PT, R10, 0x7fffffdb, PT ;  /* 0x7fffffdb0a00780c */ /* 0x000fc40003f06070 */
[----:B------:R-:W-:Y:S01]  /*1a10*/  VIADD R10, R40, 0xfffffff9 ;  /* 0xfffffff9280a7836 */ /* 0x000fe20000000000 */
[----:B------:R2:W-:Y:S01]  /*1a20*/  LDGSTS.E [R217+0x800], desc[UR26][R236.64], !P4 ;  /* 0x00800000ecd97fae */ /* 0x0005e2000e1a101a */
[----:B------:R-:W-:Y:S01]  /*1a30*/  IMAD.WIDE R50, R11, 0x4, R238 ;  /* 0x000000040b327825 */ /* 0x000fe200078e02ee */
[----:B-1----:R-:W1:Y:S02]  /*1a40*/  LDCU UR6, c[0x0][0x3b0] ;  /* 0x00007600ff0677ac */ /* 0x002e640008000800 */
[----:B------:R3:W-:Y:S01]  /*1a50*/  LDGSTS.E [R217+0xc00], desc[UR26][R234.64], !P4 ;  /* 0x00c00000ead97fae */ /* 0x0007e2000e1a101a */
[----:B------:R-:W-:Y:S01]  /*1a60*/  ISETP.GE.U32.AND P4, PT, R10, 0x7fffffda, PT ;  /* 0x7fffffda0a00780c */ /* 0x000fe20003f86070 */
[----:B------:R-:W-:Y:S02]  /*1a70*/  VIADD R10, R40, 0xfffffff8 ;  /* 0xfffffff8280a7836 */ /* 0x000fe40000000000 */
[----:B------:R4:W-:Y:S01]  /*1a80*/  LDGSTS.E [R217+0x1000], desc[UR26][R232.64], !P2 ;  /* 0x01000000e8d97fae */ /* 0x0009e2000d1a101a */
[----:B------:R-:W-:-:S03]  /*1a90*/  IMAD.WIDE R52, R29, 0x4, R240 ;  /* 0x000000041d347825 */ /* 0x000fc600078e02f0 */
        /* <DEDUP_REMOVED lines=8> */
[----:B------:R1:W-:Y:S01]  /*1b20*/  STL [R1+0x68], R11 ;  /* 0x0000680b01007387 */ /* 0x0003e20000100800 */
[----:B------:R-:W-:Y:S02]  /*1b30*/  IMAD.IADD R24, R24, 0x1, R25 ;  /* 0x0000000118187824 */ /* 0x000fe400078e0219 */
[----:B------:R-:W-:Y:S01]  /*1b40*/  IMAD.WIDE R64, R30, 0x4, R240 ;  /* 0x000000041e407825 */ /* 0x000fe200078e02f0 */
[----:B------:R2:W-:Y:S02]  /*1b50*/  STL [R1+0x64], R29 ;  /* 0x0000641d01007387 */ /* 0x0005e40000100800 */
[----:B------:R-:W-:Y:S01]  /*1b60*/  LOP3.LUT R24, R24, 0x3, RZ, 0xc0, !PT ;  /* 0x0000000318187812 */ /* 0x000fe200078ec0ff */
[----:B------:R-:W-:Y:S01]  /*1b70*/  IMAD.WIDE R66, R30, 0x4, R238 ;  /* 0x000000041e427825 */ /* 0x000fe200078e02ee */
[----:B------:R3:W-:Y:S02]  /*1b80*/  LDGSTS.E [R217+0x2000], desc[UR26][R222.64], !P5 ;  /* 0x02000000ded97fae */ /* 0x0007e4000e9a101a */
[----:B------:R-:W-:Y:S01]  /*1b90*/  IADD3 R22, PT, PT, R24, R23, R22 ;  /* 0x0000001718167210 */ /* 0x000fe20007ffe016 */
[----:B-1----:R-:W-:Y:S01]  /*1ba0*/  IMAD R11, R48, 0x7, RZ ;  /* 0x00000007300b7824 */ /* 0x002fe200078e02ff */
[----:B------:R1:W-:Y:S01]  /*1bb0*/  LDGSTS.E [R217+0x2400], desc[UR26][R220.64], !P5 ;  /* 0x02400000dcd97fae */ /* 0x0003e2000e9a101a */
[----:B------:R-:W-:Y:S01]  /*1bc0*/  ISETP.GE.U32.AND P5, PT, R10, 0x7fffffd7, PT ;  /* 0x7fffffd70a00780c */ /* 0x000fe20003fa6070 */
[----:B--2---:R-:W-:Y:S01]  /*1bd0*/  IMAD.SHL.U32 R29, R48, 0x8, RZ ;  /* 0x00000008301d7824 */ /* 0x004fe200078e00ff */
[----:B------:R-:W-:Y:S01]  /*1be0*/  IADD3 R10, PT, PT, R40, -0xb, RZ ;  /* 0xfffffff5280a7810 */ /* 0x000fe20007ffe0ff */
[C---:B------:R-:W-:Y:S01]  /*1bf0*/  IMAD.WIDE R56, R11.reuse, 0x4, R240 ;  /* 0x000000040b387825 */ /* 0x040fe200078e02f0 */
[----:B------:R2:W-:Y:S03]  /*1c00*/  LDGSTS.E [R217+0x2800], desc[UR26][R218.64], !P0 ;  /* 0x02800000dad97fae */ /* 0x0005e6000c1a101a */
[----:B------:R-:W-:Y:S01]  /*1c10*/  IMAD.WIDE R58, R11, 0x4, R238 ;  /* 0x000000040b3a7825 */ /* 0x000fe200078e02ee */
[----:B------:R1:W-:Y:S01]  /*1c20*/  LDGSTS.E [R217+0x2c00], desc[UR26][R50.64], !P0 ;  /* 0x02c0000032d97fae */ /* 0x0003e2000c1a101a */
[----:B------:R-:W-:-:S02]  /*1c30*/  ISETP.GE.U32.AND P0, PT, R10, 0x7fffffd6, PT ;  /* 0x7fffffd60a00780c */ /* 0x000fc40003f06070 */
[C---:B------:R-:W-:Y:S01]  /*1c40*/  IMAD.WIDE R60, R29.reuse, 0x4, R240 ;  /* 0x000000041d3c7825 */ /* 0x040fe200078e02f0 */
[----:B------:R1:W-:Y:S03]  /*1c50*/  STL [R1+0x60], R11 ;  /* 0x0000600b01007387 */ /* 0x0003e60000100800 */
[----:B------:R-:W-:Y:S01]  /*1c60*/  IMAD.WIDE R62, R29, 0x4, R238 ;  /* 0x000000041d3e7825 */ /* 0x000fe200078e02ee */
[----:B------:R2:W-:Y:S03]  /*1c70*/  LDGSTS.E [R217+0x3000], desc[UR26][R52.64], !P4 ;  /* 0x0300000034d97fae */ /* 0x0005e6000e1a101a */
[----:B------:R-:W-:Y:S01]  /*1c80*/  VIADD R10, R40, 0xfffffff4 ;  /* 0xfffffff4280a7836 */ /* 0x000fe20000000000 */
[----:B------:R2:W-:Y:S01]  /*1c90*/  LDGSTS.E [R217+0x3400], desc[UR26][R54.64], !P4 ;  /* 0x0340000036d97fae */ /* 0x0005e2000e1a101a */
[----:B------:R-:W-:-:S02]  /*1ca0*/  IMAD.IADD R16, R16, 0x1, R17 ;  /* 0x0000000110107824 */ /* 0x000fc400078e0211 */
[----:B-1----:R-:W-:Y:S01]  /*1cb0*/  VIADD R11, R40, 0xffffffe0 ;  /* 0xffffffe0280b7836 */ /* 0x002fe20000000000 */
[----:B------:R1:W-:Y:S01]  /*1cc0*/  LDGSTS.E [R217+0x3800], desc[UR26][R56.64], !P2 ;  /* 0x0380000038d97fae */ /* 0x0003e2000d1a101a */
[----:B------:R-:W-:Y:S01]  /*1cd0*/  ISETP.GE.U32.AND P4, PT, R10, 0x7fffffd5, PT ;  /* 0x7fffffd50a00780c */ /* 0x000fe20003f86070 */
[----:B------:R-:W-:Y:S01]  /*1ce0*/  VIADD R10, R40, 0xfffffff3 ;  /* 0xfffffff3280a7836 */ /* 0x000fe20000000000 */
[----:B------:R-:W-:Y:S01]  /*1cf0*/  LOP3.LUT R16, R16, 0x3, RZ, 0xc0, !PT ;  /* 0x0000000310107812 */ /* 0x000fe200078ec0ff */
[----:B------:R1:W-:Y:S01]  /*1d00*/  LDGSTS.E [R217+0x3c00], desc[UR26][R58.64], !P2 ;  /* 0x03c000003ad97fae */ /* 0x0003e2000d1a101a */
[----:B------:R-:W-:Y:S02]  /*1d10*/  IMAD.SHL.U32 R18, R18, 0x100, RZ ;  /* 0x0000010012127824 */ /* 0x000fe400078e00ff */
[----:B------:R-:W-:Y:S01]  /*1d20*/  ISETP.GE.U32.AND P2, PT, R10, 0x7fffffd4, PT ;  /* 0x7fffffd40a00780c */ /* 0x000fe20003f46070 */
[----:B------:R1:W-:Y:S01]  /*1d30*/  LDGSTS.E [R217+0x4000], desc[UR26][R60.64], !P1 ;  /* 0x040000003cd97fae */ /* 0x0003e2000c9a101a */
[----:B------:R-:W-:Y:S01]  /*1d40*/  VIADD R10, R40, 0xfffffff2 ;  /* 0xfffffff2280a7836 */ /* 0x000fe20000000000 */
[----:B------:R-:W-:Y:S01]  /*1d50*/  IADD3 R14, PT, PT, R16, R15, R14 ;  /* 0x0000000f100e7210 */ /* 0x000fe20007ffe00e */
[C---:B------:R-:W-:Y:S01]  /*1d60*/  IMAD R17, R48.reuse, 0xc, RZ ;  /* 0x0000000c30117824 */ /* 0x040fe200078e02ff */
[----:B------:R1:W-:Y:S01]  /*1d70*/  LDGSTS.E [R217+0x4400], desc[UR26][R62.64], !P1 ;  /* 0x044000003ed97fae */ /* 0x0003e2000c9a101a */
[----:B------:R-:W-:Y:S01]  /*1d80*/  ISETP.GE.U32.AND P1, PT, R11, 0x7fffffc1, PT ;  /* 0x7fffffc10b00780c */ /* 0x000fe20003f26070 */
[----:B------:R-:W-:Y:S01]  /*1d90*/  IMAD R16, R48, 0xd, RZ ;  /* 0x0000000d30107824 */ /* 0x000fe200078e02ff */
[----:B------:R-:W-:Y:S01]  /*1da0*/  LOP3.LUT R15, R18, 0xf00, RZ, 0xe2, !PT ;  /* 0x00000f00120f7812 */ /* 0x000fe200078ee2ff */
[----:B------:R1:W-:Y:S01]  /*1db0*/  STL [R1+0x5c], R29 ;  /* 0x00005c1d01007387 */ /* 0x0003e20000100800 */
[----:B------:R-:W-:Y:S01]  /*1dc0*/  SEL R21, RZ, 0x1, P1 ;  /* 0x00000001ff157807 */ /* 0x000fe20000800000 */
[----:B------:R-:W-:-:S02]  /*1dd0*/  IMAD.WIDE R80, R17, 0x4, R240 ;  /* 0x0000000411507825 */ /* 0x000fc400078e02f0 */
[----:B------:R2:W-:Y:S02]  /*1de0*/  LDGSTS.E [R217+0x4800], desc[UR26][R64.64], !P5 ;  /* 0x0480000040d97fae */ /* 0x0005e4000e9a101a */
[----:B------:R-:W-:Y:S02]  /*1df0*/  IMAD.IADD R21, R21, 0x1, R28 ;  /* 0x0000000115157824 */ /* 0x000fe400078e021c */
[----:B------:R-:W-:Y:S01]  /*1e00*/  STL [R1+0x58], R30 ;  /* 0x0000581e01007387 */ /* 0x000fe20000100800 */
[----:B------:R-:W-:Y:S02]  /*1e10*/  IMAD R14, R14, 0x1000, R15 ;  /* 0x000010000e0e7824 */ /* 0x000fe400078e020f */
[----:B------:R-:W-:Y:S01]  /*1e20*/  LOP3.LUT R21, R21, 0x3, RZ, 0xc0, !PT ;  /* 0x0000000315157812 */ /* 0x000fe200078ec0ff */
[----:B-1----:R-:W-:Y:S01]  /*1e30*/  IMAD R29, R48, 0xa, RZ ;  /* 0x0000000a301d7824 */ /* 0x002fe200078e02ff */
[----:B------:R1:W-:Y:S01]  /*1e40*/  LDGSTS.E [R217+0x4c00], desc[UR26][R66.64], !P5 ;  /* 0x04c0000042d97fae */ /* 0x0003e2000e9a101a */
[----:B------:R-:W-:Y:S01]  /*1e50*/  ISETP.GE.U32.AND P5, PT, R10, 0x7fffffd3, PT ;  /* 0x7fffffd30a00780c */ /* 0x000fe20003fa6070 */
[----:B------:R-:W-:Y:S01]  /*1e60*/  VIADD R10, R40, 0xfffffff1 ;  /* 0xfffffff1280a7836 */ /* 0x000fe20000000000 */
[----:B------:R-:W-:Y:S01]  /*1e70*/  IADD3 R21, PT, PT, R21, R27, R26 ;  /* 0x0000001b15157210 */ /* 0x000fe20007ffe01a */
[----:B------:R-:W-:Y:S01]  /*1e80*/  IMAD.WIDE R72, R29, 0x4, R240 ;  /* 0x000000041d487825 */ /* 0x000fe200078e02f0 */
[----:B------:R1:W-:Y:S02]  /*1e90*/  STL [R1+0x54], R29 ;  /* 0x0000541d01007387 */ /* 0x0003e40000100800 */
[----:B------:R-:W-:Y:S01]  /*1ea0*/  LOP3.LUT R21, R21, 0xf, RZ, 0xc0, !PT ;  /* 0x0000000f15157812 */ /* 0x000fe200078ec0ff */
[----:B------:R-:W-:Y:S01]  /*1eb0*/  IMAD.WIDE R74, R29, 0x4, R238 ;  /* 0x000000041d4a7825 */ /* 0x000fe200078e02ee */
[----:B------:R2:W-:Y:S03]  /*1ec0*/  LDGSTS.E [R217+0x5000], desc[UR26][R72.64], !P0 ;  /* 0x0500000048d97fae */ /* 0x0005e6000c1a101a */
[----:B------:R-:W-:Y:S01]  /*1ed0*/  IMAD R21, R22, 0x10, R21 ;  /* 0x0000001016157824 */ /* 0x000fe200078e0215 */
[----:B------:R2:W-:Y:S01]  /*1ee0*/  LDGSTS.E [R217+0x5400], desc[UR26][R74.64], !P0 ;  /* 0x054000004ad97fae */ /* 0x0005e2000c1a101a */
[----:B------:R-:W-:Y:S01]  /*1ef0*/  ISETP.GE.U32.AND P0, PT, R10, 0x7fffffd2, PT ;  /* 0x7fffffd20a00780c */ /* 0x000fe20003f06070 */
[----:B-1----:R-:W-:-:S02]  /*1f00*/  IMAD R29, R48, 0xb, RZ ;  /* 0x0000000b301d7824 */ /* 0x002fc400078e02ff */
[----:B------:R-:W-:Y:S01]  /*1f10*/  VIADD R10, R40, 0xfffffff0 ;  /* 0xfffffff0280a7836 */ /* 0x000fe20000000000 */
[----:B------:R-:W-:Y:S01]  /*1f20*/  LOP3.LUT R21, R21, 0xff, RZ, 0xc0, !PT ;  /* 0x000000ff15157812 */ /* 0x000fe200078ec0ff */
[C---:B------:R-:W-:Y:S01]  /*1f30*/  IMAD.WIDE R76, R29.reuse, 0x4, R240 ;  /* 0x000000041d4c7825 */ /* 0x040fe200078e02f0 */
[----:B------:R-:W-:Y:S03]  /*1f40*/  STL [R1+0x50], R29 ;  /* 0x0000501d01007387 */ /* 0x000fe60000100800 */
[--C-:B------:R-:W-:Y:S01]  /*1f50*/  IMAD.WIDE R78, R29, 0x4, R238.reuse ;  /* 0x000000041d4e7825 */ /* 0x100fe200078e02ee */
[----:B------:R1:W-:Y:S03]  /*1f60*/  LDGSTS.E [R217+0x5800], desc[UR26][R76.64], !P4 ;  /* 0x058000004cd97fae */ /* 0x0003e6000e1a101a */
[----:B------:R-:W-:Y:S01]  /*1f70*/  IMAD.WIDE R82, R17, 0x4, R238 ;  /* 0x0000000411527825 */ /* 0x000fe200078e02ee */
[----:B------:R1:W-:Y:S01]  /*1f80*/  LDGSTS.E [R217+0x5c00], desc[UR26][R78.64], !P4 ;  /* 0x05c000004ed97fae */ /* 0x0003e2000e1a101a */
[----:B------:R-:W-:-:S02]  /*1f90*/  ISETP.GE.U32.AND P4, PT, R10, 0x7fffffd1, PT ;  /* 0x7fffffd10a00780c */ /* 0x000fc40003f86070 */
[----:B------:R-:W-:Y:S01]  /*1fa0*/  IMAD.IADD R10, R14, 0x1, R21 ;  /* 0x000000010e0a7824 */ /* 0x000fe200078e0215 */
[----:B------:R1:W-:Y:S01]  /*1fb0*/  LDGSTS.E [R217+0x6000], desc[UR26][R80.64], !P2 ;  /* 0x0600000050d97fae */ /* 0x0003e2000d1a101a */
[----:B------:R-:W-:-:S03]  /*1fc0*/  IMAD.WIDE R84, R16, 0x4, R240 ;  /* 0x0000000410547825 */ /* 0x000fc600078e02f0 */
[----:B------:R-:W-:Y:S01]  /*1fd0*/  LOP3.LUT R10, R10, 0xffff, RZ, 0xc0, !PT ;  /* 0x0000ffff0a0a7812 */ /* 0x000fe200078ec0ff */
[----:B------:R-:W-:Y:S01]  /*1fe0*/  IMAD.WIDE R86, R16, 0x4, R238 ;  /* 0x0000000410567825 */ /* 0x000fe200078e02ee */
[----:B------:R1:W-:Y:S01]  /*1ff0*/  LDGSTS.E [R217+0x6400], desc[UR26][R82.64], !P2 ;  /* 0x0640000052d97fae */ /* 0x0003e2000d1a101a */
[----:B------:R-:W-:Y:S02]  /*2000*/  ISETP.GE.AND P2, PT, R46, R11, PT ;  /* 0x0000000b2e00720c */ /* 0x000fe40003f46270 */
[----:B------:R-:W-:Y:S01]  /*2010*/  SHF.R.U32.HI R11, RZ, 0xf, R10 ;  /* 0x0000000fff0b7819 */ /* 0x000fe2000001160a */
[C---:B------:R-:W-:Y:S01]  /*2020*/  IMAD R15, R48.reuse, 0xe, RZ ;  /* 0x0000000e300f7824 */ /* 0x040fe200078e02ff */
[----:B------:R1:W-:Y:S01]  /*2030*/  LDGSTS.E [R217+0x6800], desc[UR26][R84.64], !P5 ;  /* 0x0680000054d97fae */ /* 0x0003e2000e9a101a */
[----:B------:R-:W-:Y:S02]  /*2040*/  IMAD R14, R48, 0xf, RZ ;  /* 0x0000000f300e7824 */ /* 0x000fe400078e02ff */
[----:B------:R-:W-:Y:S01]  /*2050*/  IMAD.WIDE R88, R15, 0x4, R240 ;  /* 0x000000040f587825 */ /* 0x000fe200078e02f0 */
[----:B------:R1:W-:Y:S01]  /*2060*/  LDGSTS.E [R217+0x6c00], desc[UR26][R86.64], !P5 ;  /* 0x06c0000056d97fae */ /* 0x0003e2000e9a101a */
[----:B------:R-:W-:-:S02]  /*2070*/  LOP3.LUT P5, RZ, R11, 0x1, RZ, 0xc0, !PT ;  /* 0x000000010bff7812 */ /* 0x000fc400078ac0ff */
[----:B------:R-:W-:Y:S01]  /*2080*/  SHF.R.U32.HI R11, RZ, 0xe, R10 ;  /* 0x0000000eff0b7819 */ /* 0x000fe2000001160a */
[----:B------:R1:W-:Y:S01]  /*2090*/  STL [R1+0x4c], R17 ;  /* 0x00004c1101007387 */ /* 0x0003e20000100800 */
[----:B------:R-:W-:Y:S02]  /*20a0*/  IMAD.WIDE R90, R15, 0x4, R238 ;  /* 0x000000040f5a7825 */ /* 0x000fe400078e02ee */
[----:B------:R-:W-:Y:S01]  /*20b0*/  LOP3.LUT P6, RZ, R11, 0x1, RZ, 0xc0, !PT ;  /* 0x000000010bff7812 */ /* 0x000fe200078cc0ff */
[----:B------:R-:W-:Y:S01]  /*20c0*/  STL [R1+0x48], R16 ;  /* 0x0000481001007387 */ /* 0x000fe20000100800 */
[C---:B------:R-:W-:Y:S01]  /*20d0*/  IMAD.WIDE R92, R14.reuse, 0x4, R240 ;  /* 0x000000040e5c7825 */ /* 0x040fe200078e02f0 */
[----:B------:R-:W-:Y:S02]  /*20e0*/  SHF.R.U32.HI R11, RZ, 0xd, R10 ;  /* 0x0000000dff0b7819 */ /* 0x000fe4000001160a */
[----:B------:R2:W-:Y:S01]  /*20f0*/  STL [R1+0x44], R15 ;  /* 0x0000440f01007387 */ /* 0x0005e20000100800 */
[----:B------:R-:W-:Y:S01]  /*2100*/  IMAD.WIDE R94, R14, 0x4, R238 ;  /* 0x000000040e5e7825 */ /* 0x000fe200078e02ee */
[----:B-1----:R-:W-:-:S02]  /*2110*/  IADD3 R17, PT, PT, R40, -0x36, RZ ;  /* 0xffffffca28117810 */ /* 0x002fc40007ffe0ff */
[----:B------:R1:W-:Y:S01]  /*2120*/  LDGSTS.E [R217+0x7000], desc[UR26][R88.64], !P0 ;  /* 0x0700000058d97fae */ /* 0x0003e2000c1a101a */
[C---:B------:R-:W-:Y:S02]  /*2130*/  VIADD R68, R40.reuse, 0x1f ;  /* 0x0000001f28447836 */ /* 0x040fe40000000000 */
[----:B------:R-:W-:Y:S01]  /*2140*/  VIADD R20, R40, 0xffffffcb ;  /* 0xffffffcb28147836 */ /* 0x000fe20000000000 */
[----:B------:R1:W-:Y:S01]  /*2150*/  LDGSTS.E [R217+0x7400], desc[UR26][R90.64], !P0 ;  /* 0x074000005ad97fae */ /* 0x0003e2000c1a101a */
[----:B------:R-:W-:Y:S01]  /*2160*/  LOP3.LUT P0, RZ, R11, 0x1, RZ, 0xc0, !PT ;  /* 0x000000010bff7812 */ /* 0x000fe2000780c0ff */
[----:B--2---:R-:W-:Y:S01]  /*2170*/  IMAD.SHL.U32 R15, R48, 0x10, RZ ;  /* 0x00000010300f7824 */ /* 0x004fe200078e00ff */
[----:B------:R-:W-:Y:S01]  /*2180*/  SHF.R.U32.HI R11, RZ, 0xc, R10 ;  /* 0x0000000cff0b7819 */ /* 0x000fe2000001160a */
[----:B------:R2:W-:Y:S01]  /*2190*/  LDGSTS.E [R217+0x7800], desc[UR26][R92.64], !P4 ;  /* 0x078000005cd97fae */ /* 0x0005e2000e1a101a */
[C---:B------:R-:W-:Y:S02]  /*21a0*/  VIADD R21, R40.reuse, 0xffffffc6 ;  /* 0xffffffc628157836 */ /* 0x040fe40000000000 */
[C---:B------:R-:W-:Y:S01]  /*21b0*/  IMAD.WIDE R96, R15.reuse, 0x4, R240 ;  /* 0x000000040f607825 */ /* 0x040fe200078e02f0 */
[----:B------:R1:W-:Y:S03]  /*21c0*/  LDGSTS.E [R217+0x7c00], desc[UR26][R94.64], !P4 ;  /* 0x07c000005ed97fae */ /* 0x0003e6000e1a101a */
[----:B------:R-:W-:Y:S01]  /*21d0*/  IMAD.WIDE R98, R15, 0x4, R238 ;  /* 0x000000040f627825 */ /* 0x000fe200078e02ee */
[----:B------:R1:W-:Y:S03]  /*21e0*/  STL [R1+0x40], R14 ;  /* 0x0000400e01007387 */ /* 0x0003e60000100800 */
[C---:B------:R-:W-:Y:S01]  /*21f0*/  VIADD R24, R40.reuse, 0xffffffc7 ;  /* 0xffffffc728187836 */ /* 0x040fe20000000000 */
[----:B------:R2:W-:Y:S01]  /*2200*/  LDGSTS.E [R217+0x8000], desc[UR26][R96.64], P5 ;  /* 0x0800000060d97fae */ /* 0x0005e2000a9a101a */
[----:B------:R-:W-:-:S02]  /*2210*/  VIADD R27, R40, 0xffffffc3 ;  /* 0xffffffc3281b7836 */ /* 0x000fc40000000000 */
[----:B------:R-:W-:Y:S01]  /*2220*/  VIADD R25, R40, 0xffffffdc ;  /* 0xffffffdc28197836 */ /* 0x000fe20000000000 */
[----:B------:R2:W-:Y:S01]  /*2230*/  LDGSTS.E [R217+0x8400], desc[UR26][R98.64], P5 ;  /* 0x0840000062d97fae */ /* 0x0005e2000a9a101a */
[----:B------:R-:W-:Y:S01]  /*2240*/  LOP3.LUT P5, RZ, R11, 0x1, RZ, 0xc0, !PT ;  /* 0x000000010bff7812 */ /* 0x000fe200078ac0ff */
[----:B-1----:R-:W-:Y:S01]  /*2250*/  IMAD R14, R48, 0x11, RZ ;  /* 0x00000011300e7824 */ /* 0x002fe200078e02ff */
[----:B------:R-:W-:Y:S01]  /*2260*/  SHF.R.U32.HI R11, RZ, 0xb, R10 ;  /* 0x0000000bff0b7819 */ /* 0x000fe2000001160a */
[----:B------:R1:W-:Y:S01]  /*2270*/  STL [R1+0x3c], R15 ;  /* 0x00003c0f01007387 */ /* 0x0003e20000100800 */
[----:B------:R-:W-:Y:S02]  /*2280*/  VIADD R29, R40, 0xffffffde ;  /* 0xffffffde281d7836 */ /* 0x000fe40000000000 */
[C---:B------:R-:W-:Y:S01]  /*2290*/  IMAD.WIDE R100, R14.reuse, 0x4, R240 ;  /* 0x000000040e647825 */ /* 0x040fe200078e02f0 */
[----:B------:R-:W-:Y:S01]  /*22a0*/  LOP3.LUT P4, RZ, R11, 0x1, RZ, 0xc0, !PT ;  /* 0x000000010bff7812 */ /* 0x000fe2000788c0ff */
[----:B------:R2:W-:Y:S01]  /*22b0*/  STL [R1+0x38], R14 ;  /* 0x0000380e01007387 */ /* 0x0005e20000100800 */
[----:B------:R-:W-:Y:S01]  /*22c0*/  SHF.R.U32.HI R11, RZ, 0xa, R10 ;  /* 0x0000000aff0b7819 */ /* 0x000fe2000001160a */
[----:B------:R-:W-:-:S02]  /*22d0*/  IMAD.WIDE R102, R14, 0x4, R238 ;  /* 0x000000040e667825 */ /* 0x000fc400078e02ee */
[----:B------:R3:W-:Y:S02]  /*22e0*/  LDGSTS.E [R217+0x8800], desc[UR26][R100.64], P6 ;  /* 0x0880000064d97fae */ /* 0x0007e4000b1a101a */
[----:B-1----:R-:W-:Y:S02]  /*22f0*/  IMAD R15, R48, 0x12, RZ ;  /* 0x00000012300f7824 */ /* 0x002fe400078e02ff */
[----:B------:R1:W-:Y:S01]  /*2300*/  LDGSTS.E [R217+0x8c00], desc[UR26][R102.64], P6 ;  /* 0x08c0000066d97fae */ /* 0x0003e2000b1a101a */
[----:B------:R-:W-:Y:S01]  /*2310*/  LOP3.LUT P6, RZ, R11, 0x1, RZ, 0xc0, !PT ;  /* 0x000000010bff7812 */ /* 0x000fe200078cc0ff */
[----:B------:R-:W-:Y:S01]  /*2320*/  IMAD.WIDE R104, R15, 0x4, R240 ;  /* 0x000000040f687825 */ /* 0x000fe200078e02f0 */
[----:B------:R-:W-:-:S03]  /*2330*/  SHF.R.U32.HI R11, RZ, 0x9, R10 ;  /* 0x00000009ff0b7819 */ /* 0x000fc6000001160a */
[----:B--2---:R-:W-:Y:S01]  /*2340*/  IMAD R14, R48, 0x13, RZ ;  /* 0x00000013300e7824 */ /* 0x004fe200078e02ff */
[----:B------:R2:W-:Y:S01]  /*2350*/  LDGSTS.E [R217+0x9000], desc[UR26][R104.64], P0 ;  /* 0x0900000068d97fae */ /* 0x0005e200081a101a */
[----:B------:R-:W-:-:S04]  /*2360*/  IMAD.WIDE R106, R15, 0x4, R238 ;  /* 0x000000040f6a7825 */ /* 0x000fc800078e02ee */
[C---:B------:R-:W-:Y:S01]  /*2370*/  IMAD.WIDE R108, R14.reuse, 0x4, R240 ;  /* 0x000000040e6c7825 */ /* 0x040fe200078e02f0 */
[----:B------:R1:W-:Y:S01]  /*2380*/  LDGSTS.E [R217+0x9400], desc[UR26][R106.64], P0 ;  /* 0x094000006ad97fae */ /* 0x0003e200081a101a */
[----:B------:R-:W-:Y:S02]  /*2390*/  LOP3.LUT P0, RZ, R11, 0x1, RZ, 0xc0, !PT ;  /* 0x000000010bff7812 */ /* 0x000fe4000780c0ff */
[----:B------:R-:W-:Y:S01]  /*23a0*/  IMAD.WIDE R110, R14, 0x4, R238 ;  /* 0x000000040e6e7825 */ /* 0x000fe200078e02ee */
[----:B------:R-:W-:Y:S01]  /*23b0*/  SHF.R.U32.HI R11, RZ, 0x8, R10 ;  /* 0x00000008ff0b7819 */ /* 0x000fe2000001160a */
[----:B------:R1:W-:Y:S02]  /*23c0*/  LDGSTS.E [R217+0x9800], desc[UR26][R108.64], P5 ;  /* 0x098000006cd97fae */ /* 0x0003e4000a9a101a */
[C---:B------:R-:W-:Y:S02]  /*23d0*/  IMAD R15, R48.reuse, 0x14, RZ ;  /* 0x00000014300f7824 */ /* 0x040fe400078e02ff */
[----:B------:R1:W-:Y:S01]  /*23e0*/  LDGSTS.E [R217+0x9c00], desc[UR26][R110.64], P5 ;  /* 0x09c000006ed97fae */ /* 0x0003e2000a9a101a */
[----:B------:R-:W-:Y:S01]  /*23f0*/  IMAD R14, R48, 0x15, RZ ;  /* 0x00000015300e7824 */ /* 0x000fe200078e02ff */
[----:B------:R-:W-:Y:S01]  /*2400*/  LOP3.LUT P5, RZ, R11, 0x1, RZ, 0xc0, !PT ;  /* 0x000000010bff7812 */ /* 0x000fe200078ac0ff */
[----:B------:R-:W-:Y:S01]  /*2410*/  IMAD.WIDE R112, R15, 0x4, R240 ;  /* 0x000000040f707825 */ /* 0x000fe200078e02f0 */
[----:B------:R-:W-:-:S03]  /*2420*/  SHF.R.U32.HI R11, RZ, 0x7, R10 ;  /* 0x00000007ff0b7819 */ /* 0x000fc6000001160a */
[----:B------:R-:W-:Y:S01]  /*2430*/  IMAD.WIDE R114, R15, 0x4, R238 ;  /* 0x000000040f727825 */ /* 0x000fe200078e02ee */
[----:B------:R1:W-:Y:S03]  /*2440*/  LDGSTS.E [R217+0xa000], desc[UR26][R112.64], P4 ;  /* 0x0a00000070d97fae */ /* 0x0003e6000a1a101a */
[C---:B------:R-:W-:Y:S01]  /*2450*/  IMAD.WIDE R116, R14.reuse, 0x4, R240 ;  /* 0x000000040e747825 */ /* 0x040fe200078e02f0 */
[----:B------:R1:W-:Y:S01]  /*2460*/  LDGSTS.E [R217+0xa400], desc[UR26][R114.64], P4 ;  /* 0x0a40000072d97fae */ /* 0x0003e2000a1a101a */
[----:B------:R-:W-:Y:S02]  /*2470*/  LOP3.LUT P4, RZ, R11, 0x1, RZ, 0xc0, !PT ;  /* 0x000000010bff7812 */ /* 0x000fe4000788c0ff */
[----:B------:R-:W-:Y:S01]  /*2480*/  IMAD.WIDE R118, R14, 0x4, R238 ;  /* 0x000000040e767825 */ /* 0x000fe200078e02ee */
[----:B------:R-:W-:Y:S01]  /*2490*/  SHF.R.U32.HI R11, RZ, 0x6, R10 ;  /* 0x00000006ff0b7819 */ /* 0x000fe2000001160a */
[----:B------:R1:W-:Y:S02]  /*24a0*/  LDGSTS.E [R217+0xa800], desc[UR26][R116.64], P6 ;  /* 0x0a80000074d97fae */ /* 0x0003e4000b1a101a */
[----:B------:R-:W-:-:S02]  /*24b0*/  IMAD R15, R48, 0x16, RZ ;  /* 0x00000016300f7824 */ /* 0x000fc400078e02ff */
        /* <DEDUP_REMOVED lines=14> */
[C---:B------:R-:W-:Y:S01]  /*25a0*/  IMAD R14, R48.reuse, 0x19, RZ ;  /* 0x00000019300e7824 */ /* 0x040fe200078e02ff */
[----:B------:R1:W-:Y:S01]  /*25b0*/  LDGSTS.E [R217+0xbc00], desc[UR26][R178.64], P5 ;  /* 0x0bc00000b2d97fae */ /* 0x0003e2000a9a101a */
[----:B------:R-:W-:Y:S01]  /*25c0*/  IMAD.WIDE R180, R15, 0x4, R240 ;  /* 0x000000040fb47825 */ /* 0x000fe200078e02f0 */
[----:B------:R-:W-:Y:S02]  /*25d0*/  LOP3.LUT P5, RZ, R11, 0x1, RZ, 0xc0, !PT ;  /* 0x000000010bff7812 */ /* 0x000fe400078ac0ff */
[----:B------:R-:W-:Y:S01]  /*25e0*/  SHF.R.U32.HI R11, RZ, 0x2, R10 ;  /* 0x00000002ff0b7819 */ /* 0x000fe2000001160a */
[----:B------:R-:W-:Y:S01]  /*25f0*/  IMAD.WIDE R182, R15, 0x4, R238 ;  /* 0x000000040fb67825 */ /* 0x000fe200078e02ee */
[----:B------:R1:W-:Y:S03]  /*2600*/  LDGSTS.E [R217+0xc000], desc[UR26][R180.64], P4 ;  /* 0x0c000000b4d97fae */ /* 0x0003e6000a1a101a */
[----:B------:R-:W-:Y:S01]  /*2610*/  IMAD R15, R48, 0x1a, RZ ;  /* 0x0000001a300f7824 */ /* 0x000fe200078e02ff */
[----:B------:R1:W-:Y:S01]  /*2620*/  LDGSTS.E [R217+0xc400], desc[UR26][R182.64], P4 ;  /* 0x0c400000b6d97fae */ /* 0x0003e2000a1a101a */
[----:B------:R-:W-:Y:S01]  /*2630*/  IMAD.WIDE R184, R14, 0x4, R240 ;  /* 0x000000040eb87825 */ /* 0x000fe200078e02f0 */
[----:B------:R-:W-:-:S02]  /*2640*/  LOP3.LUT P4, RZ, R11, 0x1, RZ, 0xc0, !PT ;  /* 0x000000010bff7812 */ /* 0x000fc4000788c0ff */
[----:B------:R-:W-:Y:S01]  /*2650*/  SHF.R.U32.HI R11, RZ, 0x3, R10 ;  /* 0x00000003ff0b7819 */ /* 0x000fe2000001160a */
[----:B------:R-:W-:Y:S01]  /*2660*/  IMAD.WIDE R186, R14, 0x4, R238 ;  /* 0x000000040eba7825 */ /* 0x000fe200078e02ee */
[----:B------:R1:W-:Y:S03]  /*2670*/  LDGSTS.E [R217+0xc800], desc[UR26][R184.64], P6 ;  /* 0x0c800000b8d97fae */ /* 0x0003e6000b1a101a */
[C---:B------:R-:W-:Y:S01]  /*2680*/  IMAD.WIDE R188, R15.reuse, 0x4, R240 ;  /* 0x000000040fbc7825 */ /* 0x040fe200078e02f0 */
[----:B------:R1:W-:Y:S03]  /*2690*/  LDGSTS.E [R217+0xcc00], desc[UR26][R186.64], P6 ;  /* 0x0cc00000bad97fae */ /* 0x0003e6000b1a101a */
[----:B------:R-:W-:Y:S01]  /*26a0*/  IMAD.WIDE R190, R15, 0x4, R238 ;  /* 0x000000040fbe7825 */ /* 0x000fe200078e02ee */
[----:B------:R1:W-:Y:S03]  /*26b0*/  LDGSTS.E [R217+0xd000], desc[UR26][R188.64], P0 ;  /* 0x0d000000bcd97fae */ /* 0x0003e600081a101a */
[C---:B------:R-:W-:Y:S01]  /*26c0*/  IMAD R14, R48.reuse, 0x1b, RZ ;  /* 0x0000001b300e7824 */ /* 0x040fe200078e02ff */
[----:B------:R1:W-:Y:S01]  /*26d0*/  LDGSTS.E [R217+0xd400], desc[UR26][R190.64], P0 ;  /* 0x0d400000bed97fae */ /* 0x0003e200081a101a */
[----:B------:R-:W-:Y:S01]  /*26e0*/  LOP3.LUT P0, RZ, R11, 0x1, RZ, 0xc0, !PT ;  /* 0x000000010bff7812 */ /* 0x000fe2000780c0ff */
[----:B------:R-:W-:-:S02]  /*26f0*/  IMAD R15, R48, 0x1c, RZ ;  /* 0x0000001c300f7824 */ /* 0x000fc400078e02ff */
[----:B------:R-:W-:-:S04]  /*2700*/  IMAD.WIDE R192, R14, 0x4, R240 ;  /* 0x000000040ec07825 */ /* 0x000fc800078e02f0 */
[----:B------:R-:W-:Y:S01]  /*2710*/  IMAD.WIDE R194, R14, 0x4, R238 ;  /* 0x000000040ec27825 */ /* 0x000fe200078e02ee */
[----:B------:R1:W-:Y:S03]  /*2720*/  LDGSTS.E [R217+0xd800], desc[UR26][R192.64], P5 ;  /* 0x0d800000c0d97fae */ /* 0x0003e6000a9a101a */
[----:B------:R-:W-:Y:S01]  /*2730*/  IMAD R14, R48, 0x1d, RZ ;  /* 0x0000001d300e7824 */ /* 0x000fe200078e02ff */
[----:B------:R1:W-:Y:S01]  /*2740*/  LDGSTS.E [R217+0xdc00], desc[UR26][R194.64], P5 ;  /* 0x0dc00000c2d97fae */ /* 0x0003e2000a9a101a */
[----:B------:R-:W-:-:S04]  /*2750*/  IMAD.WIDE R196, R15, 0x4, R240 ;  /* 0x000000040fc47825 */ /* 0x000fc800078e02f0 */
[----:B------:R-:W-:Y:S01]  /*2760*/  IMAD.WIDE R204, R15, 0x4, R238 ;  /* 0x000000040fcc7825 */ /* 0x000fe200078e02ee */
[----:B------:R1:W-:Y:S03]  /*2770*/  LDGSTS.E [R217+0xe000], desc[UR26][R196.64], P0 ;  /* 0x0e000000c4d97fae */ /* 0x0003e600081a101a */
[----:B------:R-:W-:Y:S01]  /*2780*/  IMAD.WIDE R198, R14, 0x4, R240 ;  /* 0x000000040ec67825 */ /* 0x000fe200078e02f0 */
[----:B------:R1:W-:Y:S01]  /*2790*/  LDGSTS.E [R217+0xe400], desc[UR26][R204.64], P0 ;  /* 0x0e400000ccd97fae */ /* 0x0003e200081a101a */
[----:B------:R-:W-:Y:S02]  /*27a0*/  ISETP.GT.AND P0, PT, R68, 0x1f, PT ;  /* 0x0000001f4400780c */ /* 0x000fe40003f04270 */
[----:B------:R-:W-:Y:S01]  /*27b0*/  VIADD R11, R40, 0xffffffcc ;  /* 0xffffffcc280b7836 */ /* 0x000fe20000000000 */
[----:B------:R1:W-:Y:S01]  /*27c0*/  LDGSTS.E [R217+0xe800], desc[UR26][R198.64], P4 ;  /* 0x0e800000c6d97fae */ /* 0x0003e2000a1a101a */
[----:B------:R-:W-:Y:S01]  /*27d0*/  IMAD.WIDE R206, R14, 0x4, R238 ;  /* 0x000000040ece7825 */ /* 0x000fe200078e02ee */
[----:B------:R-:W-:-:S02]  /*27e0*/  SEL R16, RZ, 0x4, !P0 ;  /* 0x00000004ff107807 */ /* 0x000fc40004000000 */
[----:B------:R-:W-:Y:S01]  /*27f0*/  ISETP.GE.U32.AND P5, PT, R11, 0x7fffffad, PT ;  /* 0x7fffffad0b00780c */ /* 0x000fe20003fa6070 */
[----:B------:R-:W-:Y:S01]  /*2800*/  VIADD R11, R40, 0xffffffcd ;  /* 0xffffffcd280b7836 */ /* 0x000fe20000000000 */
[----:B------:R1:W-:Y:S01]  /*2810*/  LDGSTS.E [R217+0xec00], desc[UR26][R206.64], P4 ;  /* 0x0ec00000ced97fae */ /* 0x0003e2000a1a101a */
[----:B------:R-:W-:Y:S01]  /*2820*/  ISETP.GE.AND P4, PT, R46, R40, PT ;  /* 0x000000282e00720c */ /* 0x000fe20003f86270 */
[C---:B------:R-:W-:Y:S02]  /*2830*/  VIADD R15, R40.reuse, 0xffffffce ;  /* 0xffffffce280f7836 */ /* 0x040fe40000000000 */
[----:B------:R-:W-:Y:S01]  /*2840*/  VIADD R14, R40, 0xffffffcf ;  /* 0xffffffcf280e7836 */ /* 0x000fe20000000000 */
[----:B------:R-:W-:Y:S01]  /*2850*/  SEL R16, R16, RZ, !P4 ;  /* 0x000000ff10107207 */ /* 0x000fe20006000000 */
[C---:B------:R-:W-:Y:S01]  /*2860*/  VIADD R33, R40.reuse, 0xffffffda ;  /* 0xffffffda28217836 */ /* 0x040fe20000000000 */
[----:B------:R-:W-:Y:S01]  /*2870*/  ISETP.GE.U32.AND P6, PT, R11, 0x7fffffae, PT ;  /* 0x7fffffae0b00780c */ /* 0x000fe20003fc6070 */
[C---:B------:R-:W-:Y:S01]  /*2880*/  VIADD R11, R40.reuse, 0xffffffc8 ;  /* 0xffffffc8280b7836 */ /* 0x040fe20000000000 */
[----:B------:R-:W-:Y:S01]  /*2890*/  ISETP.GE.U32.AND P4, PT, R15, 0x7fffffaf, PT ;  /* 0x7fffffaf0f00780c */ /* 0x000fe20003f86070 */
[C---:B------:R-:W-:Y:S01]  /*28a0*/  VIADD R37, R40.reuse, 0xffffffd6 ;  /* 0xffffffd628257836 */ /* 0x040fe20000000000 */
[----:B------:R-:W-:Y:S01]  /*28b0*/  SEL R15, RZ, 0x1, P5 ;  /* 0x00000001ff0f7807 */ /* 0x000fe20002800000 */
[----:B------:R-:W-:Y:S01]  /*28c0*/  VIADD R41, R40, 0xffffffc0 ;  /* 0xffffffc028297836 */ /* 0x000fe20000000000 */
[----:B------:R-:W-:Y:S01]  /*28d0*/  ISETP.GE.U32.AND P5, PT, R14, 0x7fffffb0, PT ;  /* 0x7fffffb00e00780c */ /* 0x000fe20003fa6070 */
[----:B------:R-:W-:Y:S01]  /*28e0*/  VIADD R14, R40, 0xffffffc9 ;  /* 0xffffffc9280e7836 */ /* 0x000fe20000000000 */
[----:B------:R-:W-:Y:S01]  /*28f0*/  SEL R18, RZ, 0x1fffe, P6 ;  /* 0x0001fffeff127807 */ /* 0x000fe20003000000 */
[----:B------:R-:W-:Y:S01]  /*2900*/  IMAD R47, R48, 0x1e, RZ ;  /* 0x0000001e302f7824 */ /* 0x000fe200078e02ff */
[----:B------:R-:W-:Y:S01]  /*2910*/  ISETP.GE.U32.AND P6, PT, R11, 0x7fffffa9, PT ;  /* 0x7fffffa90b00780c */ /* 0x000fe20003fc6070 */
[----:B------:R-:W-:Y:S01]  /*2920*/  IMAD R215, R46, R49, RZ ;  /* 0x000000312ed77224 */ /* 0x000fe200078e02ff */
[----:B------:R-:W-:Y:S01]  /*2930*/  SEL R11, RZ, 0x4, P4 ;  /* 0x00000004ff0b7807 */ /* 0x000fe20002000000 */
[----:B------:R-:W-:Y:S01]  /*2940*/  IMAD.IADD R15, R15, 0x1, R18 ;  /* 0x000000010f0f7824 */ /* 0x000fe200078e0212 */
[----:B------:R-:W-:Y:S01]  /*2950*/  ISETP.GE.U32.AND P4, PT, R14, 0x7fffffaa, PT ;  /* 0x7fffffaa0e00780c */ /* 0x000fe20003f86070 */
[----:B------:R-:W-:Y:S01]  /*2960*/  IMAD.WIDE R200, R47, 0x4, R240 ;  /* 0x000000042fc87825 */ /* 0x000fe200078e02f0 */
[----:B------:R-:W-:-:S02]  /*2970*/  SEL R14, RZ, 0x7fff8, P5 ;  /* 0x0007fff8ff0e7807 */ /* 0x000fc40002800000 */
[----:B------:R-:W-:Y:S01]  /*2980*/  ISETP.GE.U32.AND P5, PT, R17, 0x7fffffab, PT ;  /* 0x7fffffab1100780c */ /* 0x000fe20003fa6070 */
[----:B------:R-:W-:Y:S01]  /*2990*/  VIADD R17, R40, 0xffffffc4 ;  /* 0xffffffc428117836 */ /* 0x000fe20000000000 */
[----:B------:R-:W-:Y:S01]  /*29a0*/  SEL R19, RZ, 0x1, P6 ;  /* 0x00000001ff137807 */ /* 0x000fe20003000000 */
[----:B------:R-:W-:Y:S01]  /*29b0*/  IMAD.WIDE R208, R47, 0x4, R238 ;  /* 0x000000042fd07825 */ /* 0x000fe200078e02ee */
[----:B------:R-:W-:Y:S02]  /*29c0*/  ISETP.GE.U32.AND P6, PT, R20, 0x7fffffac, PT ;  /* 0x7fffffac1400780c */ /* 0x000fe40003fc6070 */
[----:B------:R-:W-:Y:S01]  /*29d0*/  SEL R22, RZ, 0x1fffe, P4 ;  /* 0x0001fffeff167807 */ /* 0x000fe20002000000 */
[----:B------:R-:W-:Y:S01]  /*29e0*/  VIADD R20, R40, 0xffffffc5 ;  /* 0xffffffc528147836 */ /* 0x000fe20000000000 */
[----:B------:R-:W-:Y:S01]  /*29f0*/  ISETP.GE.U32.AND P4, PT, R17, 0x7fffffa5, PT ;  /* 0x7fffffa51100780c */ /* 0x000fe20003f86070 */
[----:B------:R-:W-:Y:S01]  /*2a00*/  IMAD.SHL.U32 R214, R48, 0x20, RZ ;  /* 0x0000002030d67824 */ /* 0x000fe200078e00ff */
        /* <DEDUP_REMOVED lines=8> */
[----:B---3--:R-:W-:Y:S01]  /*2a90*/  IMAD.WIDE R234, R214, 0x4, R234 ;  /* 0x00000004d6ea7825 */ /* 0x008fe200078e02ea */
[----:B------:R-:W-:Y:S02]  /*2aa0*/  ISETP.GE.U32.AND P4, PT, R24, 0x7fffffa8, PT ;  /* 0x7fffffa81800780c */ /* 0x000fe40003f86070 */
[----:B------:R-:W-:Y:S01]  /*2ab0*/  SEL R26, RZ, 0x1fffe, P5 ;  /* 0x0001fffeff1a7807 */ /* 0x000fe20002800000 */
[----:B------:R-:W-:Y:S01]  /*2ac0*/  VIADD R24, R40, 0xffffffc2 ;  /* 0xffffffc228187836 */ /* 0x000fe20000000000 */
[----:B------:R-:W-:Y:S01]  /*2ad0*/  ISETP.GE.U32.AND P5, PT, R21, 0x7fffffa2, PT ;  /* 0x7fffffa21500780c */ /* 0x000fe20003fa6070 */
[----:B----4-:R-:W-:Y:S01]  /*2ae0*/  IMAD.WIDE R232, R214, 0x4, R232 ;  /* 0x00000004d6e87825 */ /* 0x010fe200078e02e8 */
[----:B------:R-:W-:-:S02]  /*2af0*/  SEL R21, RZ, 0x4, P6 ;  /* 0x00000004ff157807 */ /* 0x000fc40003000000 */
[----:B------:R-:W-:Y:S01]  /*2b00*/  ISETP.GE.U32.AND P6, PT, R24, 0x7fffffa3, PT ;  /* 0x7fffffa31800780c */ /* 0x000fe20003fc6070 */
[----:B------:R-:W-:Y:S01]  /*2b10*/  IMAD.IADD R23, R23, 0x1, R26 ;  /* 0x0000000117177824 */ /* 0x000fe200078e021a */
[----:B------:R-:W-:Y:S01]  /*2b20*/  SEL R24, RZ, 0x7fff8, P4 ;  /* 0x0007fff8ff187807 */ /* 0x000fe20002000000 */
[----:B-----5:R-:W-:Y:S01]  /*2b30*/  IMAD.WIDE R230, R214, 0x4, R230 ;  /* 0x00000004d6e67825 */ /* 0x020fe200078e02e6 */
[----:B------:R-:W-:Y:S02]  /*2b40*/  ISETP.GE.U32.AND P4, PT, R27, 0x7fffffa4, PT ;  /* 0x7fffffa41b00780c */ /* 0x000fe40003f86070 */
[----:B------:R-:W-:Y:S01]  /*2b50*/  SEL R30, RZ, 0x1fffe, P5 ;  /* 0x0001fffeff1e7807 */ /* 0x000fe20002800000 */
[----:B------:R-:W-:Y:S01]  /*2b60*/  VIADD R27, R40, 0xffffffdd ;  /* 0xffffffdd281b7836 */ /* 0x000fe20000000000 */
        /* <DEDUP_REMOVED lines=9> */
[C---:B------:R-:W-:Y:S01]  /*2c00*/  VIADD R29, R40.reuse, 0xffffffd8 ;  /* 0xffffffd8281d7836 */ /* 0x040fe20000000000 */
[----:B------:R-:W-:Y:S01]  /*2c10*/  ISETP.GE.U32.AND P5, PT, R27, 0x7fffffc0, PT ;  /* 0x7fffffc01b00780c */ /* 0x000fe20003fa6070 */
[----:B------:R-:W-:Y:S01]  /*2c20*/  VIADD R27, R40, 0xffffffd9 ;  /* 0xffffffd9281b7836 */ /* 0x000fe20000000000 */
[----:B------:R-:W-:Y:S01]  /*2c30*/  SEL R34, RZ, 0x1fffe, P6 ;  /* 0x0001fffeff227807 */ /* 0x000fe20003000000 */
[----:B------:R-:W-:Y:S01]  /*2c40*/  IMAD.WIDE R222, R214, 0x4, R222 ;  /* 0x00000004d6de7825 */ /* 0x000fe200078e02de */
[----:B------:R-:W-:-:S02]  /*2c50*/  ISETP.GE.U32.AND P6, PT, R29, 0x7fffffb9, PT ;  /* 0x7fffffb91d00780c */ /* 0x000fc40003fc6070 */
[----:B------:R-:W-:Y:S01]  /*2c60*/  SEL R29, RZ, 0x4, P4 ;  /* 0x00000004ff1d7807 */ /* 0x000fe20002000000 */
[----:B------:R-:W-:Y:S01]  /*2c70*/  IMAD.IADD R31, R31, 0x1, R34 ;  /* 0x000000011f1f7824 */ /* 0x000fe200078e0222 */
        /* <DEDUP_REMOVED lines=31> */
[C---:B------:R-:W-:Y:S01]  /*2e70*/  IMAD.WIDE R54, R214.reuse, 0x4, R54 ;  /* 0x00000004d6367825 */ /* 0x040fe200078e0236 */
[----:B------:R-:W-:Y:S02]  /*2e80*/  ISETP.GE.U32.AND P4, PT, R41, 0x7fffffa1, PT ;  /* 0x7fffffa12900780c */ /* 0x000fe40003f86070 */
[----:B------:R-:W-:Y:S01]  /*2e90*/  SEL R44, RZ, 0x1fffe, P6 ;  /* 0x0001fffeff2c7807 */ /* 0x000fe20003000000 */
[----:B------:R-:W-:Y:S01]  /*2ea0*/  IMAD.WIDE R56, R214, 0x4, R56 ;  /* 0x00000004d6387825 */ /* 0x000fe200078e0238 */
[----:B------:R-:W-:-:S02]  /*2eb0*/  ISETP.GE.U32.AND P6, PT, R27, 0x7fffffb4, PT ;  /* 0x7fffffb41b00780c */ /* 0x000fc40003fc6070 */
[----:B------:R-:W-:Y:S01]  /*2ec0*/  LOP3.LUT R19, R19, 0x3, RZ, 0xc0, !PT ;  /* 0x0000000313137812 */ /* 0x000fe200078ec0ff */
[C---:B------:R-:W-:Y:S01]  /*2ed0*/  IMAD.WIDE R58, R214.reuse, 0x4, R58 ;  /* 0x00000004d63a7825 */ /* 0x040fe200078e023a */
[----:B------:R-:W-:Y:S02]  /*2ee0*/  SEL R27, RZ, 0x1, P4 ;  /* 0x00000001ff1b7807 */ /* 0x000fe40002000000 */
[----:B------:R-:W-:Y:S01]  /*2ef0*/  SEL R41, RZ, 0x1, P5 ;  /* 0x00000001ff297807 */ /* 0x000fe20002800000 */
[----:B------:R-:W-:Y:S01]  /*2f00*/  IMAD.WIDE R60, R214, 0x4, R60 ;  /* 0x00000004d63c7825 */ /* 0x000fe200078e023c */
[----:B------:R-:W-:Y:S02]  /*2f10*/  LOP3.LUT R15, R15, 0x3, RZ, 0xc0, !PT ;  /* 0x000000030f0f7812 */ /* 0x000fe400078ec0ff */
[----:B------:R-:W-:Y:S01]  /*2f20*/  IADD3 R17, PT, PT, R19, R20, R17 ;  /* 0x0000001413117210 */ /* 0x000fe20007ffe011 */
[----:B------:R-:W-:Y:S01]  /*2f30*/  IMAD.IADD R27, R27, 0x1, R30 ;  /* 0x000000011b1b7824 */ /* 0x000fe200078e021e */
[----:B------:R-:W-:Y:S01]  /*2f40*/  ISETP.GE.U32.AND P5, PT, R43, 0x7fffffb3, PT ;  /* 0x7fffffb32b00780c */ /* 0x000fe20003fa6070 */
[----:B------:R-:W-:Y:S01]  /*2f50*/  IMAD.IADD R41, R41, 0x1, R44 ;  /* 0x0000000129297824 */ /* 0x000fe200078e022c */
[----:B------:R-:W-:Y:S01]  /*2f60*/  IADD3 R11, PT, PT, R15, R14, R11 ;  /* 0x0000000e0f0b7210 */ /* 0x000fe20007ffe00b */
[----:B------:R-:W-:Y:S01]  /*2f70*/  IMAD.SHL.U32 R14, R17, 0x100, RZ ;  /* 0x00000100110e7824 */ /* 0x000fe200078e00ff */
[----:B------:R-:W-:Y:S01]  /*2f80*/  LOP3.LUT R27, R27, 0x3, RZ, 0xc0, !PT ;  /* 0x000000031b1b7812 */ /* 0x000fe200078ec0ff */
[----:B------:R-:W-:Y:S01]  /*2f90*/  IMAD R17, R48, 0x1f, RZ ;  /* 0x0000001f30117824 */ /* 0x000fe200078e02ff */
[----:B------:R-:W-:Y:S01]  /*2fa0*/  SEL R18, RZ, 0x4, P5 ;  /* 0x00000004ff127807 */ /* 0x000fe20002800000 */
[----:B------:R-:W-:Y:S01]  /*2fb0*/  IMAD R20, R9, UR6, RZ ;  /* 0x0000000609147c24 */ /* 0x000fe2000f8e02ff */
[----:B------:R-:W-:Y:S01]  /*2fc0*/  SEL R15, RZ, 0x7fff8, P6 ;  /* 0x0007fff8ff0f7807 */ /* 0x000fe20003000000 */
[----:B------:R-:W-:Y:S01]  /*2fd0*/  IMAD.WIDE R202, R17, 0x4, R240 ;  /* 0x0000000411ca7825 */ /* 0x000fe200078e02f0 */
[----:B------:R-:W-:-:S02]  /*2fe0*/  LOP3.LUT R41, R41, 0x3, RZ, 0xc0, !PT ;  /* 0x0000000329297812 */ /* 0x000fc400078ec0ff */
[----:B------:R-:W-:Y:S01]  /*2ff0*/  LOP3.LUT R35, R35, 0x3, RZ, 0xc0, !PT ;  /* 0x0000000323237812 */ /* 0x000fe200078ec0ff */
[----:B------:R-:W-:Y:S01]  /*3000*/  IMAD.WIDE R210, R17, 0x4, R238 ;  /* 0x0000000411d27825 */ /* 0x000fe200078e02ee */
[----:B------:R-:W-:Y:S02]  /*3010*/  LOP3.LUT R14, R14, 0xf00, RZ, 0xe2, !PT ;  /* 0x00000f000e0e7812 */ /* 0x000fe400078ee2ff */
[----:B------:R-:W-:Y:S01]  /*3020*/  LOP3.LUT R23, R23, 0x3, RZ, 0xc0, !PT ;  /* 0x0000000317177812 */ /* 0x000fe200078ec0ff */
[----:B------:R-:W-:Y:S01]  /*3030*/  IMAD R19, R8, UR6, RZ ;  /* 0x0000000608137c24 */ /* 0x000fe2000f8e02ff */
[----:B------:R-:W-:Y:S01]  /*3040*/  IADD3 R25, PT, PT, R27, R28, R25 ;  /* 0x0000001c1b197210 */ /* 0x000fe20007ffe019 */
[----:B------:R-:W-:Y:S01]  /*3050*/  IMAD R11, R11, 0x1000, R14 ;  /* 0x000010000b0b7824 */ /* 0x000fe200078e020e */
[----:B------:R-:W-:Y:S01]  /*3060*/  IADD3 R15, PT, PT, R41, R15, R18 ;  /* 0x0000000f290f7210 */ /* 0x000fe20007ffe012 */
[----:B------:R-:W-:Y:S01]  /*3070*/  IMAD R18, R6, UR6, RZ ;  /* 0x0000000606127c24 */ /* 0x000fe2000f8e02ff */
[----:B------:R-:W-:Y:S01]  /*3080*/  ISETP.NE.U32.AND P5, PT, R16, RZ, PT ;  /* 0x000000ff1000720c */ /* 0x000fe20003fa5070 */
[----:B------:R-:W-:Y:S01]  /*3090*/  IMAD R17, R4, UR6, RZ ;  /* 0x0000000604117c24 */ /* 0x000fe2000f8e02ff */
[----:B------:R-:W-:Y:S01]  /*30a0*/  IADD3 R33, PT, PT, R35, R36, R33 ;  /* 0x0000002423217210 */ /* 0x000fe20007ffe021 */
[----:B------:R-:W-:Y:S01]  /*30b0*/  IMAD.WIDE R240, R214, 0x4, R240 ;  /* 0x00000004d6f07825 */ /* 0x000fe200078e02f0 */
[----:B------:R-:W-:-:S02]  /*30c0*/  IADD3 R21, PT, PT, R23, R24, R21 ;  /* 0x0000001817157210 */ /* 0x000fc40007ffe015 */
[----:B------:R-:W-:Y:S01]  /*30d0*/  LOP3.LUT R16, R25, 0xf, RZ, 0xc0, !PT ;  /* 0x0000000f19107812 */ /* 0x000fe200078ec0ff */
[----:B------:R-:W-:Y:S01]  /*30e0*/  IMAD.SHL.U32 R33, R33, 0x100, RZ ;  /* 0x0000010021217824 */ /* 0x000fe200078e00ff */
[----:B------:R-:W-:Y:S01]  /*30f0*/  LOP3.LUT R14, R15, 0xf, RZ, 0xc0, !PT ;  /* 0x0000000f0f0e7812 */ /* 0x000fe200078ec0ff */
[C---:B------:R-:W-:Y:S01]  /*3100*/  IMAD.WIDE R238, R214.reuse, 0x4, R238 ;  /* 0x00000004d6ee7825 */ /* 0x040fe200078e02ee */
[----:B------:R-:W-:Y:S02]  /*3110*/  SHF.R.U32.HI R15, RZ, 0x1, R10 ;  /* 0x00000001ff0f7819 */ /* 0x000fe4000001160a */
[----:B------:R-:W-:Y:S01]  /*3120*/  LOP3.LUT R31, R31, 0x3, RZ, 0xc0, !PT ;  /* 0x000000031f1f7812 */ /* 0x000fe200078ec0ff */
[----:B------:R-:W-:Y:S01]  /*3130*/  IMAD R16, R21, 0x10, R16 ;  /* 0x0000001015107824 */ /* 0x000fe200078e0210 */
[----:B------:R-:W-:Y:S01]  /*3140*/  LOP3.LUT P6, RZ, R15, 0x1, RZ, 0xc0, !PT ;  /* 0x000000010fff7812 */ /* 0x000fe200078cc0ff */
[----:B------:R-:W-:Y:S01]  /*3150*/  IMAD.WIDE R62, R214, 0x4, R62 ;  /* 0x00000004d63e7825 */ /* 0x000fe200078e023e */
[----:B------:R-:W-:-:S02]  /*3160*/  IADD3 R29, PT, PT, R31, R32, R29 ;  /* 0x000000201f1d7210 */ /* 0x000fc40007ffe01d */
[----:B------:R-:W-:Y:S01]  /*3170*/  LOP3.LUT R10, R33, 0xf00, RZ, 0xe2, !PT ;  /* 0x00000f00210a7812 */ /* 0x000fe200078ee2ff */
[----:B------:R-:W-:Y:S01]  /*3180*/  IMAD.WIDE R64, R214, 0x4, R64 ;  /* 0x00000004d6407825 */ /* 0x000fe200078e0240 */
[----:B------:R-:W-:Y:S02]  /*3190*/  LOP3.LUT R16, R16, 0xff, RZ, 0xc0, !PT ;  /* 0x000000ff10107812 */ /* 0x000fe400078ec0ff */
[----:B------:R-:W-:Y:S01]  /*31a0*/  LOP3.LUT R39, R39, 0x3, RZ, 0xc0, !PT ;  /* 0x0000000327277812 */ /* 0x000fe200078ec0ff */
[----:B------:R-:W-:Y:S02]  /*31b0*/  IMAD R29, R29, 0x1000, R10 ;  /* 0x000010001d1d7824 */ /* 0x000fe400078e020a */
[----:B------:R-:W-:Y:S01]  /*31c0*/  IMAD.IADD R10, R11, 0x1, R16 ;  /* 0x000000010b0a7824 */ /* 0x000fe200078e0210 */
[----:B------:R-:W-:Y:S01]  /*31d0*/  SEL R11, RZ, 0x4, P2 ;  /* 0x00000004ff0b7807 */ /* 0x000fe20001000000 */
[----:B------:R3:W-:Y:S01]  /*31e0*/  LDGSTS.E [R217+0xf000], desc[UR26][R200.64], P6 ;  /* 0x0f000000c8d97fae */ /* 0x0007e2000b1a101a */
[----:B------:R-:W-:Y:S01]  /*31f0*/  ISETP.GT.AND P2, PT, R68, 0x3f, PT ;  /* 0x0000003f4400780c */ /* 0x000fe20003f44270 */
[----:B------:R-:W-:Y:S01]  /*3200*/  IMAD R16, R13, UR6, RZ ;  /* 0x000000060d107c24 */ /* 0x000fe2000f8e02ff */
[----:B------:R-:W-:Y:S01]  /*3210*/  IADD3 R37, PT, PT, R39, R40, R37 ;  /* 0x0000002827257210 */ /* 0x000fe20007ffe025 */
[----:B------:R4:W-:Y:S01]  /*3220*/  LDGSTS.E [R217+0xf400], desc[UR26][R208.64], P6 ;  /* 0x0f400000d0d97fae */ /* 0x0009e2000b1a101a */
[----:B------:R-:W-:Y:S01]  /*3230*/  SEL R11, R11, RZ, P2 ;  /* 0x000000ff0b0b7207 */ /* 0x000fe20001000000 */
[----:B------:R-:W-:Y:S01]  /*3240*/  IMAD R13, R7, UR6, RZ ;  /* 0x00000006070d7c24 */ /* 0x000fe2000f8e02ff */
[----:B------:R-:W-:Y:S01]  /*3250*/  LEA R242, P6, R215, UR18, 0x2 ;  /* 0x00000012d7f27c11 */ /* 0x000fe2000f8c10ff */
[----:B------:R5:W-:Y:S01]  /*3260*/  LDGSTS.E [R217+0xf800], desc[UR26][R202.64], !P1 ;  /* 0x0f800000cad97fae */ /* 0x000be2000c9a101a */
[----:B------:R-:W-:Y:S01]  /*3270*/  ISETP.NE.U32.AND P2, PT, R11, RZ, PT ;  /* 0x000000ff0b00720c */ /* 0x000fe20003f45070 */
[----:B------:R-:W-:Y:S01]  /*3280*/  IMAD R14, R37, 0x10, R14 ;  /* 0x00000010250e7824 */ /* 0x000fe200078e020e */
[----:B------:R-:W-:Y:S01]  /*3290*/  LEA.HI.X.SX32 R15, R215, UR19, 0x2, P6 ;  /* 0x00000013d70f7c11 */ /* 0x000fe2000b0f16ff */
[----:B------:R1:W-:Y:S01]  /*32a0*/  LDGSTS.E [R217+0xfc00], desc[UR26][R210.64], !P1 ;  /* 0x0fc00000d2d97fae */ /* 0x0003e2000c9a101a */
[----:B------:R-:W-:Y:S01]  /*32b0*/  LOP3.LUT R11, R45, 0xe0, RZ, 0xc0, !PT ;  /* 0x000000e02d0b7812 */ /* 0x000fe200078ec0ff */
[----:B------:R-:W-:Y:S01]  /*32c0*/  IMAD.WIDE R66, R214, 0x4, R66 ;  /* 0x00000004d6427825 */ /* 0x000fe200078e0242 */
[-C--:B------:R-:W-:Y:S01]  /*32d0*/  LEA R8, P6, R16, R242.reuse, 0x2 ;  /* 0x000000f210087211 */ /* 0x080fe200078c10ff */
[----:B------:R1:W-:Y:S01]  /*32e0*/  STL [R1+0x34], R16 ;  /* 0x0000341001007387 */ /* 0x0003e20000100800 */
[-C--:B------:R-:W-:Y:S01]  /*32f0*/  LEA R6, P1, R20, R242.reuse, 0x2 ;  /* 0x000000f214067211 */ /* 0x080fe200078210ff */
[----:B------:R-:W-:Y:S01]  /*3300*/  IMAD.WIDE R72, R214, 0x4, R72 ;  /* 0x00000004d6487825 */ /* 0x000fe200078e0248 */
[----:B------:R-:W-:Y:S01]  /*3310*/  SHF.R.U32.HI R226, RZ, 0x1, R11 ;  /* 0x00000001ffe27819 */ /* 0x000fe2000001160b */
[----:B------:R-:W-:Y:S01]  /*3320*/  STL [R1+0x30], R20 ;  /* 0x0000301401007387 */ /* 0x000fe20000100800 */
[-C--:B------:R-:W-:Y:S01]  /*3330*/  LEA.HI.X.SX32 R9, R16, R15.reuse, 0x2, P6 ;  /* 0x0000000f10097211 */ /* 0x080fe200030f16ff */
[----:B------:R-:W-:Y:S01]  /*3340*/  IMAD.WIDE R74, R214, 0x4, R74 ;  /* 0x00000004d64a7825 */ /* 0x000fe200078e024a */
[-C--:B------:R-:W-:Y:S01]  /*3350*/  LEA R4, P6, R13, R242.reuse, 0x2 ;  /* 0x000000f20d047211 */ /* 0x080fe200078c10ff */
[----:B------:R2:W-:Y:S01]  /*3360*/  STL [R1+0x2c], R13 ;  /* 0x00002c0d01007387 */ /* 0x0005e20000100800 */
[-C--:B------:R-:W-:Y:S01]  /*3370*/  LEA.HI.X.SX32 R7, R20, R15.reuse, 0x2, P1 ;  /* 0x0000000f14077211 */ /* 0x080fe200008f16ff */
[----:B-1----:R-:W-:Y:S01]  /*3380*/  IMAD R16, R5, UR6, RZ ;  /* 0x0000000605107c24 */ /* 0x002fe2000f8e02ff */
[----:B------:R-:W-:Y:S01]  /*3390*/  LEA R250, P1, R19, R242, 0x2 ;  /* 0x000000f213fa7211 */ /* 0x000fe200078210ff */
[----:B------:R-:W0:Y:S01]  /*33a0*/  LDGDEPBAR ;  /* 0x00000000000079af */ /* 0x000e220000000000 */
[----:B------:R-:W-:Y:S01]  /*33b0*/  LOP3.LUT R226, R69, R226, RZ, 0x3c, !PT ;  /* 0x000000e245e27212 */ /* 0x000fe200078e3cff */
[----:B------:R-:W-:Y:S01]  /*33c0*/  IMAD.WIDE R76, R214, 0x4, R76 ;  /* 0x00000004d64c7825 */ /* 0x000fe200078e024c */
[-C--:B------:R-:W-:Y:S01]  /*33d0*/  LEA.HI.X.SX32 R5, R13, R15.reuse, 0x2, P6 ;  /* 0x0000000f0d057211 */ /* 0x080fe200030f16ff */
[----:B------:R-:W-:Y:S01]  /*33e0*/  STL [R1+0x28], R19 ;  /* 0x0000281301007387 */ /* 0x000fe20000100800 */
[-C--:B------:R-:W-:Y:S01]  /*33f0*/  LEA R248, P6, R18, R242.reuse, 0x2 ;  /* 0x000000f212f87211 */ /* 0x080fe200078c10ff */
[----:B--2---:R-:W-:Y:S01]  /*3400*/  IMAD R13, R12, UR6, RZ ;  /* 0x000000060c0d7c24 */ /* 0x004fe2000f8e02ff */
[-C--:B------:R-:W-:Y:S01]  /*3410*/  LEA.HI.X.SX32 R251, R19, R15.reuse, 0x2, P1 ;  /* 0x0000000f13fb7211 */ /* 0x080fe200008f16ff */
[----:B------:R-:W-:Y:S01]  /*3420*/  VIADD R213, R226, UR10 ;  /* 0x0000000ae2d57c36 */ /* 0x000fe20008000000 */
[CC--:B------:R-:W-:Y:S01]  /*3430*/  LEA R246, P1, R17.reuse, R242.reuse, 0x2 ;  /* 0x000000f211f67211 */ /* 0x0c0fe200078210ff */
[----:B------:R-:W-:Y:S01]  /*3440*/  STL [R1+0x24], R18 ;  /* 0x0000241201007387 */ /* 0x000fe20000100800 */
[-C--:B------:R-:W-:Y:S01]  /*3450*/  LEA.HI.X.SX32 R249, R18, R15.reuse, 0x2, P6 ;  /* 0x0000000f12f97211 */ /* 0x080fe200030f16ff */
[----:B------:R-:W-:Y:S01]  /*3460*/  IMAD.WIDE R78, R214, 0x4, R78 ;  /* 0x00000004d64e7825 */ /* 0x000fe200078e024e */
[-C--:B------:R-:W-:Y:S01]  /*3470*/  LEA R244, P6, R16, R242.reuse, 0x2 ;  /* 0x000000f210f47211 */ /* 0x080fe200078c10ff */
[----:B------:R-:W-:Y:S01]  /*3480*/  LDGSTS.E [R213+0x20000], desc[UR26][R8.64], P5 ;  /* 0x2000000008d57fae */ /* 0x000fe2000a9a101a */
[-C--:B------:R-:W-:Y:S01]  /*3490*/  LEA.HI.X.SX32 R247, R17, R15.reuse, 0x2, P1 ;  /* 0x0000000f11f77211 */ /* 0x080fe200008f16ff */
[----:B------:R-:W-:Y:S01]  /*34a0*/  IMAD.WIDE R80, R214, 0x4, R80 ;  /* 0x00000004d6507825 */ /* 0x000fe200078e0250 */
[C---:B------:R-:W-:Y:S01]  /*34b0*/  LEA R242, P1, R13.reuse, R242, 0x2 ;  /* 0x000000f20df27211 */ /* 0x040fe200078210ff */
[----:B------:R-:W-:Y:S01]  /*34c0*/  LDGSTS.E [R213+0x20400], desc[UR26][R6.64], P5 ;  /* 0x2040000006d57fae */ /* 0x000fe2000a9a101a */
[-C--:B------:R-:W-:Y:S01]  /*34d0*/  LEA.HI.X.SX32 R245, R16, R15.reuse, 0x2, P6 ;  /* 0x0000000f10f57211 */ /* 0x080fe200030f16ff */
[----:B------:R-:W-:Y:S01]  /*34e0*/  IMAD.WIDE R82, R214, 0x4, R82 ;  /* 0x00000004d6527825 */ /* 0x000fe200078e0252 */
[----:B------:R-:W-:Y:S01]  /*34f0*/  LOP3.LUT R14, R14, 0xff, RZ, 0xc0, !PT ;  /* 0x000000ff0e0e7812 */ /* 0x000fe200078ec0ff */
[----:B------:R-:W-:Y:S01]  /*3500*/  LDGSTS.E [R213+0x20800], desc[UR26][R4.64], P5 ;  /* 0x2080000004d57fae */ /* 0x000fe2000a9a101a */
[----:B------:R-:W-:Y:S01]  /*3510*/  LEA.HI.X.SX32 R243, R13, R15, 0x2, P1 ;  /* 0x0000000f0df37211 */ /* 0x000fe200008f16ff */
[----:B------:R-:W-:-:S02]  /*3520*/  IMAD.WIDE R84, R214, 0x4, R84 ;  /* 0x00000004d6547825 */ /* 0x000fc400078e0254 */
[----:B------:R1:W-:Y:S02]  /*3530*/  LDGSTS.E [R213+0x20c00], desc[UR26][R250.64], P5 ;  /* 0x20c00000fad57fae */ /* 0x0003e4000a9a101a */
[----:B------:R-:W-:Y:S02]  /*3540*/  IMAD.IADD R29, R29, 0x1, R14 ;  /* 0x000000011d1d7824 */ /* 0x000fe400078e020e */
[----:B------:R2:W-:Y:S01]  /*3550*/  LDGSTS.E [R213+0x21000], desc[UR26][R248.64], P5 ;  /* 0x21000000f8d57fae */ /* 0x0005e2000a9a101a */
[----:B------:R-:W-:Y:S02]  /*3560*/  IMAD.WIDE R86, R214, 0x4, R86 ;  /* 0x00000004d6567825 */ /* 0x000fe400078e0256 */
[----:B------:R-:W-:Y:S01]  /*3570*/  PRMT R10, R10, 0x5410, R29 ;  /* 0x000054100a0a7816 */ /* 0x000fe2000000001d */
[----:B------:R1:W-:Y:S01]  /*3580*/  LDGSTS.E [R213+0x21400], desc[UR26][R246.64], P5 ;  /* 0x21400000f6d57fae */ /* 0x0003e2000a9a101a */
[----:B------:R-:W-:Y:S02]  /*3590*/  IMAD.WIDE R88, R214, 0x4, R88 ;  /* 0x00000004d6587825 */ /* 0x000fe400078e0258 */
[C---:B------:R-:W-:Y:S01]  /*35a0*/  SHF.R.U64 R14, R10.reuse, 0x1f, RZ ;  /* 0x0000001f0a0e7819 */ /* 0x040fe200000012ff */
[----:B------:R1:W-:Y:S01]  /*35b0*/  LDGSTS.E [R213+0x21800], desc[UR26][R244.64], P5 ;  /* 0x21800000f4d57fae */ /* 0x0003e2000a9a101a */
[----:B------:R-:W-:Y:S01]  /*35c0*/  SHF.R.U64 R12, R10, 0x1e, RZ ;  /* 0x0000001e0a0c7819 */ /* 0x000fe200000012ff */
[----:B------:R-:W-:Y:S01]  /*35d0*/  IMAD.WIDE R90, R214, 0x4, R90 ;  /* 0x00000004d65a7825 */ /* 0x000fe200078e025a */
[----:B------:R-:W-:Y:S01]  /*35e0*/  LOP3.LUT P6, RZ, R14, 0x1, RZ, 0xc0, !PT ;  /* 0x000000010eff7812 */ /* 0x000fe200078cc0ff */
[----:B------:R1:W-:Y:S01]  /*35f0*/  LDGSTS.E [R213+0x21c00], desc[UR26][R242.64], P5 ;  /* 0x21c00000f2d57fae */ /* 0x0003e2000a9a101a */
[----:B------:R-:W-:Y:S01]  /*3600*/  LOP3.LUT P1, RZ, R12, 0x1, RZ, 0xc0, !PT ;  /* 0x000000010cff7812 */ /* 0x000fe2000782c0ff */
[----:B------:R-:W-:Y:S01]  /*3610*/  IMAD.WIDE R92, R214, 0x4, R92 ;  /* 0x00000004d65c7825 */ /* 0x000fe200078e025c */
[----:B------:R-:W-:Y:S01]  /*3620*/  SHF.R.U64 R12, R10, 0x1d, RZ ;  /* 0x0000001d0a0c7819 */ /* 0x000fe200000012ff */
[----:B------:R-:W0:Y:S02]  /*3630*/  LDGDEPBAR ;  /* 0x00000000000079af */ /* 0x000e240000000000 */
[----:B------:R-:W-:Y:S01]  /*3640*/  IMAD.WIDE R94, R214, 0x4, R94 ;  /* 0x00000004d65e7825 */ /* 0x000fe200078e025e */
[----:B------:R-:W-:Y:S01]  /*3650*/  LOP3.LUT P5, RZ, R12, 0x1, RZ, 0xc0, !PT ;  /* 0x000000010cff7812 */ /* 0x000fe200078ac0ff */
[----:B------:R-:W-:Y:S01]  /*3660*/  BAR.SYNC.DEFER_BLOCKING 0x0 ;  /* 0x0000000000007b1d */ /* 0x000fe20000010000 */
[----:B------:R-:W-:Y:S01]  /*3670*/  SHF.R.U64 R12, R10, 0x1b, RZ ;  /* 0x0000001b0a0c7819 */ /* 0x000fe200000012ff */
[----:B------:R-:W-:-:S04]  /*3680*/  IMAD.WIDE R96, R214, 0x4, R96 ;  /* 0x00000004d6607825 */ /* 0x000fc800078e0260 */
[C---:B------:R-:W-:Y:S01]  /*3690*/  IMAD.WIDE R98, R214.reuse, 0x4, R98 ;  /* 0x00000004d6627825 */ /* 0x040fe200078e0262 */
[----:B------:R-:W-:Y:S03]  /*36a0*/  STL [R1+0x20], R17 ;  /* 0x0000201101007387 */ /* 0x000fe60000100800 */
[C---:B------:R-:W-:Y:S01]  /*36b0*/  IMAD.WIDE R100, R214.reuse, 0x4, R100 ;  /* 0x00000004d6647825 */ /* 0x040fe200078e0264 */
[----:B------:R-:W-:Y:S03]  /*36c0*/  STL [R1+0x1c], R16 ;  /* 0x00001c1001007387 */ /* 0x000fe60000100800 */
[C---:B------:R-:W-:Y:S01]  /*36d0*/  IMAD.WIDE R102, R214.reuse, 0x4, R102 ;  /* 0x00000004d6667825 */ /* 0x040fe200078e0266 */
[----:B------:R1:W-:Y:S03]  /*36e0*/  STL [R1+0x18], R13 ;  /* 0x0000180d01007387 */ /* 0x0003e60000100800 */
[----:B------:R-:W-:-:S04]  /*36f0*/  IMAD.WIDE R104, R214, 0x4, R104 ;  /* 0x00000004d6687825 */ /* 0x000fc800078e0268 */
[----:B------:R-:W-:Y:S01]  /*3700*/  IMAD.WIDE R106, R214, 0x4, R106 ;  /* 0x00000004d66a7825 */ /* 0x000fe200078e026a */
[----:B------:R-:W-:Y:S01]  /*3710*/  @!PT LDS RZ, [RZ] ;  /* 0x00000000fffff984 */ /* 0x000fe20000000800 */
[----:B------:R-:W-:Y:S01]  /*3720*/  @!PT LDS RZ, [RZ] ;  /* 0x00000000fffff984 */ /* 0x000fe20000000800 */
[----:B------:R-:W-:Y:S01]  /*3730*/  @!PT LDS RZ, [RZ] ;  /* 0x00000000fffff984 */ /* 0x000fe20000000800 */
[----:B------:R2:W-:Y:S01]  /*3740*/  LDGSTS.E [R217+0x10000], desc[UR26][R240.64], P6 ;  /* 0x10000000f0d97fae */ /* 0x0005e2000b1a101a */
[----:B-1----:R-:W-:Y:S02]  /*3750*/  SHF.R.U64 R13, R10, 0x1c, RZ ;  /* 0x0000001c0a0d7819 */ /* 0x002fe400000012ff */
[C---:B------:R-:W-:Y:S01]  /*3760*/  IMAD.WIDE R108, R214.reuse, 0x4, R108 ;  /* 0x00000004d66c7825 */ /* 0x040fe200078e026c */
[----:B------:R1:W-:Y:S01]  /*3770*/  LDGSTS.E [R217+0x10400], desc[UR26][R238.64], P6 ;  /* 0x10400000eed97fae */ /* 0x0003e2000b1a101a */
[----:B------:R-:W-:Y:S02]  /*3780*/  LOP3.LUT P6, RZ, R13, 0x1, RZ, 0xc0, !PT ;  /* 0x000000010dff7812 */ /* 0x000fe400078cc0ff */
[----:B------:R-:W-:Y:S01]  /*3790*/  IMAD.WIDE R110, R214, 0x4, R110 ;  /* 0x00000004d66e7825 */ /* 0x000fe200078e026e */
[----:B------:R1:W-:Y:S01]  /*37a0*/  LDGSTS.E [R217+0x10800], desc[UR26][R236.64], P1 ;  /* 0x10800000ecd97fae */ /* 0x0003e200089a101a */
[----:B------:R-:W-:-:S02]  /*37b0*/  SHF.R.U64 R13, R10, 0x1a, RZ ;  /* 0x0000001a0a0d7819 */ /* 0x000fc400000012ff */
[----:B------:R-:W-:Y:S01]  /*37c0*/  IMAD.WIDE R112, R214, 0x4, R112 ;  /* 0x00000004d6707825 */ /* 0x000fe200078e0270 */
[----:B------:R1:W-:Y:S01]  /*37d0*/  LDGSTS.E [R217+0x10c00], desc[UR26][R234.64], P1 ;  /* 0x10c00000ead97fae */ /* 0x0003e200089a101a */
[----:B------:R-:W-:Y:S02]  /*37e0*/  LOP3.LUT P1, RZ, R12, 0x1, RZ, 0xc0, !PT ;  /* 0x000000010cff7812 */ /* 0x000fe4000782c0ff */
[----:B------:R-:W-:Y:S01]  /*37f0*/  SHF.R.U64 R12, R10, 0x19, RZ ;  /* 0x000000190a0c7819 */ /* 0x000fe200000012ff */
[----:B------:R1:W-:Y:S01]  /*3800*/  LDGSTS.E [R217+0x11000], desc[UR26][R232.64], P5 ;  /* 0x11000000e8d97fae */ /* 0x0003e2000a9a101a */
[----:B------:R-:W-:-:S03]  /*3810*/  IMAD.WIDE R114, R214, 0x4, R114 ;  /* 0x00000004d6727825 */ /* 0x000fc600078e0272 */
[----:B------:R1:W-:Y:S01]  /*3820*/  LDGSTS.E [R217+0x11400], desc[UR26][R230.64], P5 ;  /* 0x11400000e6d97fae */ /* 0x0003e2000a9a101a */
[----:B------:R-:W-:Y:S01]  /*3830*/  LOP3.LUT P5, RZ, R13, 0x1, RZ, 0xc0, !PT ;  /* 0x000000010dff7812 */ /* 0x000fe200078ac0ff */
[----:B------:R-:W-:Y:S01]  /*3840*/  IMAD.WIDE R116, R214, 0x4, R116 ;  /* 0x00000004d6747825 */ /* 0x000fe200078e0274 */
[----:B------:R-:W-:Y:S01]  /*3850*/  SHF.R.U64 R13, R10, 0x18, RZ ;  /* 0x000000180a0d7819 */ /* 0x000fe200000012ff */
[----:B------:R1:W-:Y:S02]  /*3860*/  LDGSTS.E [R217+0x11800], desc[UR26][R228.64], P6 ;  /* 0x11800000e4d97fae */ /* 0x0003e4000b1a101a */
[----:B------:R-:W-:Y:S02]  /*3870*/  IMAD.WIDE R118, R214, 0x4, R118 ;  /* 0x00000004d6767825 */ /* 0x000fe400078e0276 */
[----:B------:R1:W-:Y:S01]  /*3880*/  LDGSTS.E [R217+0x11c00], desc[UR26][R224.64], P6 ;  /* 0x11c00000e0d97fae */ /* 0x0003e2000b1a101a */
[----:B------:R-:W-:Y:S01]  /*3890*/  LOP3.LUT P6, RZ, R12, 0x1, RZ, 0xc0, !PT ;  /* 0x000000010cff7812 */ /* 0x000fe200078cc0ff */
[----:B------:R-:W-:Y:S01]  /*38a0*/  IMAD.WIDE R172, R214, 0x4, R172 ;  /* 0x00000004d6ac7825 */ /* 0x000fe200078e02ac */
[----:B------:R-:W-:Y:S01]  /*38b0*/  SHF.R.U64 R12, R10, 0x17, RZ ;  /* 0x000000170a0c7819 */ /* 0x000fe200000012ff */
[----:B------:R1:W-:Y:S02]  /*38c0*/  LDGSTS.E [R217+0x12000], desc[UR26][R222.64], P1 ;  /* 0x12000000ded97fae */ /* 0x0003e400089a101a */
[----:B------:R-:W-:-:S02]  /*38d0*/  IMAD.WIDE R174, R214, 0x4, R174 ;  /* 0x00000004d6ae7825 */ /* 0x000fc400078e02ae */
        /* <DEDUP_REMOVED lines=44> */
[----:B---3--:R-:W-:Y:S01]  /*3ba0*/  IMAD.WIDE R200, R214, 0x4, R200 ;  /* 0x00000004d6c87825 */ /* 0x008fe200078e02c8 */
[----:B------:R-:W-:Y:S01]  /*3bb0*/  SHF.R.U64 R12, R10, 0xf, RZ ;  /* 0x0000000f0a0c7819 */ /* 0x000fe200000012ff */
[----:B------:R1:W-:Y:S02]  /*3bc0*/  LDGSTS.E [R217+0x16000], desc[UR26][R80.64], P6 ;  /* 0x1600000050d97fae */ /* 0x0003e4000b1a101a */
[----:B------:R-:W-:-:S02]  /*3bd0*/  IMAD.SHL.U32 R49, R49, 0x20, RZ ;  /* 0x0000002031317824 */ /* 0x000fc400078e00ff */
[----:B------:R1:W-:Y:S01]  /*3be0*/  LDGSTS.E [R217+0x16400], desc[UR26][R82.64], P6 ;  /* 0x1640000052d97fae */ /* 0x0003e2000b1a101a */
[----:B------:R-:W-:Y:S01]  /*3bf0*/  LOP3.LUT P6, RZ, R13, 0x1, RZ, 0xc0, !PT ;  /* 0x000000010dff7812 */ /* 0x000fe200078cc0ff */
[----:B----4-:R-:W-:Y:S01]  /*3c00*/  IMAD.WIDE R208, R214, 0x4, R208 ;  /* 0x00000004d6d07825 */ /* 0x010fe200078e02d0 */
[----:B------:R-:W-:Y:S01]  /*3c10*/  SHF.R.U64 R13, R10, 0xe, RZ ;  /* 0x0000000e0a0d7819 */ /* 0x000fe200000012ff */
[----:B------:R1:W-:Y:S02]  /*3c20*/  LDGSTS.E [R217+0x16800], desc[UR26][R84.64], P1 ;  /* 0x1680000054d97fae */ /* 0x0003e400089a101a */
[----:B-----5:R-:W-:Y:S02]  /*3c30*/  IMAD.WIDE R202, R214, 0x4, R202 ;  /* 0x00000004d6ca7825 */ /* 0x020fe400078e02ca */
        /* <DEDUP_REMOVED lines=8> */
[C---:B------:R-:W-:Y:S01]  /*3cc0*/  IMAD.WIDE R18, R49.reuse, 0x4, R6 ;  /* 0x0000000431127825 */ /* 0x040fe200078e0206 */
[----:B------:R-:W-:Y:S01]  /*3cd0*/  SHF.R.U64 R13, R10, 0xc, RZ ;  /* 0x0000000c0a0d7819 */ /* 0x000fe200000012ff */
[----:B------:R1:W-:Y:S02]  /*3ce0*/  LDGSTS.E [R217+0x17800], desc[UR26][R92.64], P6 ;  /* 0x178000005cd97fae */ /* 0x0003e4000b1a101a */
[C---:B------:R-:W-:Y:S02]  /*3cf0*/  IMAD.WIDE R16, R49.reuse, 0x4, R4 ;  /* 0x0000000431107825 */ /* 0x040fe400078e0204 */
[----:B------:R1:W-:Y:S01]  /*3d00*/  LDGSTS.E [R217+0x17c00], desc[UR26][R94.64], P6 ;  /* 0x17c000005ed97fae */ /* 0x0003e2000b1a101a */
[----:B------:R-:W-:Y:S01]  /*3d10*/  LOP3.LUT P6, RZ, R12, 0x1, RZ, 0xc0, !PT ;  /* 0x000000010cff7812 */ /* 0x000fe200078cc0ff */
[C---:B------:R-:W-:Y:S01]  /*3d20*/  IMAD.WIDE R250, R49.reuse, 0x4, R250 ;  /* 0x0000000431fa7825 */ /* 0x040fe200078e02fa */
[----:B------:R-:W-:Y:S01]  /*3d30*/  SHF.R.U64 R12, R10, 0xb, RZ ;  /* 0x0000000b0a0c7819 */ /* 0x000fe200000012ff */
[----:B------:R1:W-:Y:S02]  /*3d40*/  LDGSTS.E [R217+0x18000], desc[UR26][R96.64], P1 ;  /* 0x1800000060d97fae */ /* 0x0003e400089a101a */
[----:B--2---:R-:W-:-:S02]  /*3d50*/  IMAD.WIDE R248, R49, 0x4, R248 ;  /* 0x0000000431f87825 */ /* 0x004fc400078e02f8 */
        /* <DEDUP_REMOVED lines=8> */
[----:B------:R-:W-:Y:S01]  /*3de0*/  IMAD.WIDE R242, R49, 0x4, R242 ;  /* 0x0000000431f27825 */ /* 0x000fe200078e02f2 */
[----:B------:R-:W-:Y:S01]  /*3df0*/  SHF.R.U64 R12, R10, 0x9, RZ ;  /* 0x000000090a0c7819 */ /* 0x000fe200000012ff */
[----:B------:R1:W-:Y:S02]  /*3e00*/  LDGSTS.E [R217+0x19000], desc[UR26][R104.64], P6 ;  /* 0x1900000068d97fae */ /* 0x0003e4000b1a101a */
[----:B------:R-:W-:-:S02]  /*3e10*/  IMAD.SHL.U32 R4, R45, 0x80, RZ ;  /* 0x000000802d047824 */ /* 0x000fc400078e00ff */
[----:B------:R1:W-:Y:S01]  /*3e20*/  LDGSTS.E [R217+0x19400], desc[UR26][R106.64], P6 ;  /* 0x194000006ad97fae */ /* 0x0003e2000b1a101a */
[----:B------:R-:W-:Y:S01]  /*3e30*/  LOP3.LUT P6, RZ, R13, 0x1, RZ, 0xc0, !PT ;  /* 0x000000010dff7812 */ /* 0x000fe200078cc0ff */
[----:B------:R-:W-:Y:S01]  /*3e40*/  IMAD.SHL.U32 R5, R45, 0x10, RZ ;  /* 0x000000102d057824 */ /* 0x000fe200078e00ff */
[----:B------:R-:W-:Y:S01]  /*3e50*/  SHF.R.U64 R13, R10, 0x8, RZ ;  /* 0x000000080a0d7819 */ /* 0x000fe200000012ff */
[----:B------:R1:W-:Y:S01]  /*3e60*/  LDGSTS.E [R217+0x19800], desc[UR26][R108.64], P1 ;  /* 0x198000006cd97fae */ /* 0x0003e200089a101a */
[----:B------:R-:W-:Y:S02]  /*3e70*/  LOP3.LUT R4, R4, 0xc00, RZ, 0xc0, !PT ;  /* 0x00000c0004047812 */ /* 0x000fe400078ec0ff */
[----:B------:R-:W-:Y:S01]  /*3e80*/  LOP3.LUT R68, R5, 0x70, RZ, 0xc0, !PT ;  /* 0x0000007005447812 */ /* 0x000fe200078ec0ff */
[----:B------:R1:W-:Y:S01]  /*3e90*/  LDGSTS.E [R217+0x19c00], desc[UR26][R110.64], P1 ;  /* 0x19c000006ed97fae */ /* 0x0003e200089a101a */
[----:B------:R-:W-:Y:S01]  /*3ea0*/  LOP3.LUT P1, RZ, R12, 0x1, RZ, 0xc0, !PT ;  /* 0x000000010cff7812 */ /* 0x000fe2000782c0ff */
[----:B------:R-:W-:Y:S01]  /*3eb0*/  IMAD R11, R11, 0x4, R4 ;  /* 0x000000040b0b7824 */ /* 0x000fe200078e0204 */
[----:B------:R-:W-:Y:S01]  /*3ec0*/  SHF.R.U64 R12, R10, 0x7, RZ ;  /* 0x000000070a0c7819 */ /* 0x000fe200000012ff */
[----:B------:R1:W-:Y:S03]  /*3ed0*/  LDGSTS.E [R217+0x1a000], desc[UR26][R112.64], P5 ;  /* 0x1a00000070d97fae */ /* 0x0003e6000a9a101a */
[----:B------:R-:W-:Y:S01]  /*3ee0*/  IADD3 R68, PT, PT, R68, R11, RZ ;  /* 0x0000000b44447210 */ /* 0x000fe20007ffe0ff */
[----:B------:R1:W-:Y:S01]  /*3ef0*/  LDGSTS.E [R217+0x1a400], desc[UR26][R114.64], P5 ;  /* 0x1a40000072d97fae */ /* 0x0003e2000a9a101a */
[----:B------:R-:W-:-:S02]  /*3f00*/  LOP3.LUT P5, RZ, R13, 0x1, RZ, 0xc0, !PT ;  /* 0x000000010dff7812 */ /* 0x000fc400078ac0ff */
[----:B------:R-:W-:Y:S01]  /*3f10*/  SHF.R.U64 R13, R10, 0x6, RZ ;  /* 0x000000060a0d7819 */ /* 0x000fe200000012ff */
[----:B------:R1:W-:Y:S04]  /*3f20*/  LDGSTS.E [R217+0x1a800], desc[UR26][R116.64], P6 ;  /* 0x1a80000074d97fae */ /* 0x0003e8000b1a101a */
[----:B------:R1:W-:Y:S01]  /*3f30*/  LDGSTS.E [R217+0x1ac00], desc[UR26][R118.64], P6 ;  /* 0x1ac0000076d97fae */ /* 0x0003e2000b1a101a */
[----:B------:R-:W-:Y:S02]  /*3f40*/  LOP3.LUT P6, RZ, R12, 0x1, RZ, 0xc0, !PT ;  /* 0x000000010cff7812 */ /* 0x000fe400078cc0ff */
[----:B------:R-:W-:Y:S01]  /*3f50*/  SHF.R.U64 R12, R10, 0x5, RZ ;  /* 0x000000050a0c7819 */ /* 0x000fe200000012ff */
[----:B------:R1:W-:Y:S04]  /*3f60*/  LDGSTS.E [R217+0x1b000], desc[UR26][R172.64], P1 ;  /* 0x1b000000acd97fae */ /* 0x0003e800089a101a */
        /* <DEDUP_REMOVED lines=9> */
[----:B------:R-:W-:-:S03]  /*4000*/  LOP3.LUT P6, RZ, R13, 0x1, RZ, 0xc0, !PT ;  /* 0x000000010dff7812 */ /* 0x000fc600078cc0ff */
[----:B------:R1:W-:Y:S04]  /*4010*/  LDGSTS.E [R217+0x1c800], desc[UR26][R184.64], P1 ;  /* 0x1c800000b8d97fae */ /* 0x0003e800089a101a */
[----:B------:R1:W-:Y:S01]  /*4020*/  LDGSTS.E [R217+0x1cc00], desc[UR26][R186.64], P1 ;  /* 0x1cc00000bad97fae */ /* 0x0003e200089a101a */
[----:B------:R-:W-:Y:S02]  /*4030*/  LOP3.LUT P1, RZ, R12, 0x1, RZ, 0xc0, !PT ;  /* 0x000000010cff7812 */ /* 0x000fe4000782c0ff */
[C---:B------:R-:W-:Y:S01]  /*4040*/  SHF.R.U64 R12, R10.reuse, 0x2, RZ ;  /* 0x000000020a0c7819 */ /* 0x040fe200000012ff */
[----:B------:R1:W-:Y:S01]  /*4050*/  LDGSTS.E [R217+0x1d000], desc[UR26][R188.64], P5 ;  /* 0x1d000000bcd97fae */ /* 0x0003e2000a9a101a */
[----:B------:R-:W-:-:S03]  /*4060*/  SHF.R.U64 R10, R10, 0x1, RZ ;  /* 0x000000010a0a7819 */ /* 0x000fc600000012ff */
[----:B------:R1:W-:Y:S01]  /*4070*/  LDGSTS.E [R217+0x1d400], desc[UR26][R190.64], P5 ;  /* 0x1d400000bed97fae */ /* 0x0003e2000a9a101a */
[----:B------:R-:W-:-:S03]  /*4080*/  LOP3.LUT P5, RZ, R12, 0x1, RZ, 0xc0, !PT ;  /* 0x000000010cff7812 */ /* 0x000fc600078ac0ff */
[----:B------:R1:W-:Y:S04]  /*4090*/  LDGSTS.E [R217+0x1d800], desc[UR26][R192.64], P6 ;  /* 0x1d800000c0d97fae */ /* 0x0003e8000b1a101a */
[----:B------:R1:W-:Y:S01]  /*40a0*/  LDGSTS.E [R217+0x1dc00], desc[UR26][R194.64], P6 ;  /* 0x1dc00000c2d97fae */ /* 0x0003e2000b1a101a */
[----:B------:R-:W-:-:S03]  /*40b0*/  LOP3.LUT P6, RZ, R10, 0x1, RZ, 0xc0, !PT ;  /* 0x000000010aff7812 */ /* 0x000fc600078cc0ff */
[----:B------:R1:W-:Y:S04]  /*40c0*/  LDGSTS.E [R217+0x1e000], desc[UR26][R196.64], P1 ;  /* 0x1e000000c4d97fae */ /* 0x0003e800089a101a */
[----:B------:R1:W-:Y:S04]  /*40d0*/  LDGSTS.E [R217+0x1e400], desc[UR26][R204.64], P1 ;  /* 0x1e400000ccd97fae */ /* 0x0003e800089a101a */
[----:B------:R1:W-:Y:S04]  /*40e0*/  LDGSTS.E [R217+0x1e800], desc[UR26][R198.64], P5 ;  /* 0x1e800000c6d97fae */ /* 0x0003e8000a9a101a */
[----:B------:R1:W-:Y:S04]  /*40f0*/  LDGSTS.E [R217+0x1ec00], desc[UR26][R206.64], P5 ;  /* 0x1ec00000ced97fae */ /* 0x0003e8000a9a101a */
[----:B------:R1:W-:Y:S04]  /*4100*/  LDGSTS.E [R217+0x1f000], desc[UR26][R200.64], P6 ;  /* 0x1f000000c8d97fae */ /* 0x0003e8000b1a101a */
[----:B------:R1:W-:Y:S04]  /*4110*/  LDGSTS.E [R217+0x1f400], desc[UR26][R208.64], P6 ;  /* 0x1f400000d0d97fae */ /* 0x0003e8000b1a101a */
[----:B------:R1:W-:Y:S04]  /*4120*/  LDGSTS.E [R217+0x1f800], desc[UR26][R202.64], !P4 ;  /* 0x1f800000cad97fae */ /* 0x0003e8000e1a101a */
[----:B------:R1:W-:Y:S04]  /*4130*/  LDGSTS.E [R217+0x1fc00], desc[UR26][R210.64], !P4 ;  /* 0x1fc00000d2d97fae */ /* 0x0003e8000e1a101a */
[----:B------:R-:W0:Y:S04]  /*4140*/  LDGDEPBAR ;  /* 0x00000000000079af */ /* 0x000e280000000000 */
[----:B------:R1:W-:Y:S04]  /*4150*/  LDGSTS.E [R213+0x22000], desc[UR26][R20.64], P2 ;  /* 0x2200000014d57fae */ /* 0x0003e800091a101a */
[----:B------:R1:W-:Y:S04]  /*4160*/  LDGSTS.E [R213+0x22400], desc[UR26][R18.64], P2 ;  /* 0x2240000012d57fae */ /* 0x0003e800091a101a */
[----:B------:R1:W-:Y:S04]  /*4170*/  LDGSTS.E [R213+0x22800], desc[UR26][R16.64], P2 ;  /* 0x2280000010d57fae */ /* 0x0003e800091a101a */
[----:B------:R1:W-:Y:S04]  /*4180*/  LDGSTS.E [R213+0x22c00], desc[UR26][R250.64], P2 ;  /* 0x22c00000fad57fae */ /* 0x0003e800091a101a */
[----:B------:R1:W-:Y:S04]  /*4190*/  LDGSTS.E [R213+0x23000], desc[UR26][R248.64], P2 ;  /* 0x23000000f8d57fae */ /* 0x0003e800091a101a */
[----:B------:R1:W-:Y:S04]  /*41a0*/  LDGSTS.E [R213+0x23400], desc[UR26][R246.64], P2 ;  /* 0x23400000f6d57fae */ /* 0x0003e800091a101a */
[----:B------:R1:W-:Y:S04]  /*41b0*/  LDGSTS.E [R213+0x23800], desc[UR26][R244.64], P2 ;  /* 0x23800000f4d57fae */ /* 0x0003e800091a101a */
[----:B------:R1:W-:Y:S04]  /*41c0*/  LDGSTS.E [R213+0x23c00], desc[UR26][R242.64], P2 ;  /* 0x23c00000f2d57fae */ /* 0x0003e800091a101a */
[----:B------:R-:W0:Y:S04]  /*41d0*/  LDGDEPBAR ;  /* 0x00000000000079af */ /* 0x000e280000000000 */
[----:B------:R1:W-:Y:S04]  /*41e0*/  STL.64 [R1+0x10], R20 ;  /* 0x0000101401007387 */ /* 0x0003e80000100a00 */
[----:B------:R1:W-:Y:S04]  /*41f0*/  STL.64 [R1+0x8], R18 ;  /* 0x0000081201007387 */ /* 0x0003e80000100a00 */
[----:B------:R1:W-:Y:S01]  /*4200*/  STL.64 [R1], R16 ;  /* 0x0000001001007387 */ /* 0x0003e20000100a00 */
[----:B------:R-:W-:-:S04]  /*4210*/  DEPBAR.LE SB0, 0x2 ;  /* 0x000080800000791a */ /* 0x000fc80000000000 */
[----:B------:R-:W-:Y:S06]  /*4220*/  BAR.SYNC.DEFER_BLOCKING 0x0 ;  /* 0x0000000000007b1d */ /* 0x000fec0000010000 */
[----:B------:R1:W2:Y:S04]  /*4230*/  LDSM.16.M88.4 R4, [R68+UR10] ;  /* 0x0000000a4404783b */ /* 0x0002a80008000200 */
[----:B------:R1:W3:Y:S04]  /*4240*/  LDSM.16.M88.4 R8, [R68+UR10+0x1000] ;  /* 0x0010000a4408783b */ /* 0x0002e80008000200 */
[----:B------:R1:W4:Y:S04]  /*4250*/  LDSM.16.M88.4 R168, [R68+UR10+0x2000] ;  /* 0x0020000a44a8783b */ /* 0x0003280008000200 */
[----:B------:R1:W1:Y:S04]  /*4260*/  LDSM.16.M88.4 R12, [R68+UR10+0x3000] ;  /* 0x0030000a440c783b */ /* 0x0002680008000200 */
        /* <DEDUP_REMOVED lines=11> */
[----:B------:R1:W1:Y:S01]  /*4320*/  LDSM.16.M88.4 R120, [R68+UR10+0xf000] ;  /* 0x00f0000a4478783b */ /* 0x0002620008000200 */
[----:B--234-:R-:W-:Y:S05]  /*4330*/  @!P0 BRA `(.L_x_6) ;  /* 0x0000000400088947 */ /* 0x01cfea0003800000 */
[----:B-1----:R-:W-:Y:S01]  /*4340*/  IMAD.MOV.U32 R16, RZ, RZ, R4 ;  /* 0x000000ffff107224 */ /* 0x002fe200078e0004 */
[----:B------:R-:W-:Y:S01]  /*4350*/  MOV R39, R134 ;  /* 0x0000008600277202 */ /* 0x000fe20000000f00 */
[----:B------:R-:W-:Y:S02]  /*4360*/  IMAD.MOV.U32 R17, RZ, RZ, R6 ;  /* 0x000000ffff117224 */ /* 0x000fe400078e0006 */
[----:B------:R-:W-:Y:S02]  /*4370*/  IMAD.MOV.U32 R18, RZ, RZ, R8 ;  /* 0x000000ffff127224 */ /* 0x000fe400078e0008 */
[----:B------:R-:W-:Y:S02]  /*4380*/  IMAD.MOV.U32 R19, RZ, RZ, R10 ;  /* 0x000000ffff137224 */ /* 0x000fe400078e000a */
[----:B------:R-:W-:Y:S02]  /*4390*/  IMAD.MOV.U32 R20, RZ, RZ, R168 ;  /* 0x000000ffff147224 */ /* 0x000fe400078e00a8 */
[----:B------:R-:W-:-:S02]  /*43a0*/  IMAD.MOV.U32 R21, RZ, RZ, R170 ;  /* 0x000000ffff157224 */ /* 0x000fc400078e00aa */
[----:B------:R-:W-:Y:S02]  /*43b0*/  IMAD.MOV.U32 R22, RZ, RZ, R12 ;  /* 0x000000ffff167224 */ /* 0x000fe400078e000c */
        /* <DEDUP_REMOVED lines=25> */
[----:B------:R-:W-:Y:S01]  /*4550*/  IMAD.MOV.U32 R5, RZ, RZ, R7 ;  /* 0x000000ffff057224 */ /* 0x000fe200078e0007 */
[----:B------:R1:W-:Y:S01]  /*4560*/  STTM.x32 tmem[UR13], R16 ;  /* 0x00000010000079ed */ /* 0x0003e200082c000d */
        /* <DEDUP_REMOVED lines=10> */
[----:B-1----:R-:W-:Y:S01]  /*4610*/  IMAD.MOV.U32 R16, RZ, RZ, R161 ;  /* 0x000000ffff107224 */ /* 0x002fe200078e00a1 */
[----:B------:R-:W-:Y:S01]  /*4620*/  MOV R19, R151 ;  /* 0x0000009700137202 */ /* 0x000fe20000000f00 */
        /* <DEDUP_REMOVED lines=17> */
[----:B------:R-:W-:-:S04]  /*4740*/  IMAD.MOV.U32 R35, RZ, RZ, R123 ;  /* 0x000000ffff237224 */ /* 0x000fc800078e007b */
[----:B------:R2:W-:Y:S03]  /*4750*/  STTM.x32 tmem[UR13+0x40], R4 ;  /* 0x00004004000079ed */ /* 0x0005e600082c000d */
.L_x_6:
[----:B-1----:R-:W1:Y:S01]  /*4760*/  LDC R120, c[0x0][0x3a0] ;  /* 0x0000e800ff787b82 */ /* 0x002e620000000800 */
[C---:B------:R-:W-:Y:S01]  /*4770*/  IMAD.SHL.U32 R70, R214.reuse, 0x4, RZ ;  /* 0x00000004d6467824 */ /* 0x040fe200078e00ff */
[----:B------:R-:W-:Y:S01]  /*4780*/  SHF.R.S32.HI R44, RZ, 0x1f, R214 ;  /* 0x0000001fff2c7819 */ /* 0x000fe200000114d6 */
[----:B------:R-:W3:Y:S03]  /*4790*/  FENCE.VIEW.ASYNC.T ;  /* 0x00000000000073c6 */ /* 0x000ee60000000200 */
[----:B------:R-:W-:Y:S02]  /*47a0*/  SHF.L.U64.HI R71, R214, 0x2, R44 ;  /* 0x00000002d6477819 */ /* 0x000fe4000001022c */
[----:B---3--:R-:W-:Y:S01]  /*47b0*/  BAR.SYNC.DEFER_BLOCKING 0x0 ;  /* 0x0000000000007b1d */ /* 0x008fe20000010000 */
[-C--:B--2---:R-:W-:Y:S02]  /*47c0*/  IADD3 R4, P0, PT, R240, R70.reuse, RZ ;  /* 0x00000046f0047210 */ /* 0x084fe40007f1e0ff */
[----:B------:R-:W-:-:S02]  /*47d0*/  IADD3 R8, P2, PT, R236, R70, RZ ;  /* 0x00000046ec087210 */ /* 0x000fc40007f5e0ff */
[-C--:B------:R-:W-:Y:S02]  /*47e0*/  IADD3 R12, P6, PT, R228, R70.reuse, RZ ;  /* 0x00000046e40c7210 */ /* 0x080fe40007fde0ff */
[-C--:B------:R-:W-:Y:S01]  /*47f0*/  IADD3 R10, P4, PT, R232, R70.reuse, RZ ;  /* 0x00000046e80a7210 */ /* 0x080fe20007f9e0ff */
[--C-:B------:R-:W-:Y:S01]  /*4800*/  IMAD.X R9, R237, 0x1, R71.reuse, P2 ;  /* 0x00000001ed097824 */ /* 0x100fe200010e0647 */
[-C--:B------:R-:W-:Y:S02]  /*4810*/  IADD3 R14, P2, PT, R222, R70.reuse, RZ ;  /* 0x00000046de0e7210 */ /* 0x080fe40007f5e0ff */
[----:B------:R-:W-:Y:S01]  /*4820*/  IADD3.X R13, PT, PT, R229, R71, RZ, P6, !PT ;  /* 0x00000047e50d7210 */ /* 0x000fe200037fe4ff */
[--C-:B------:R-:W-:Y:S01]  /*4830*/  IMAD.X R11, R233, 0x1, R71.reuse, P4 ;  /* 0x00000001e90b7824 */ /* 0x100fe200020e0647 */
[-C--:B------:R-:W-:Y:S01]  /*4840*/  IADD3 R18, P6, PT, R52, R70.reuse, RZ ;  /* 0x0000004634127210 */ /* 0x080fe20007fde0ff */
[----:B------:R-:W-:Y:S01]  /*4850*/  IMAD.X R15, R223, 0x1, R71, P2 ;  /* 0x00000001df0f7824 */ /* 0x000fe200010e0647 */
[-C--:B------:R-:W-:Y:S01]  /*4860*/  IADD3 R26, P2, PT, R224, R70.reuse, RZ ;  /* 0x00000046e01a7210 */ /* 0x080fe20007f5e0ff */
[----:B-1----:R-:W-:Y:S01]  /*4870*/  VIADD R5, R120, 0xffffffbf ;  /* 0xffffffbf78057836 */ /* 0x002fe20000000000 */
[----:B------:R-:W-:Y:S01]  /*4880*/  IADD3 R16, P4, PT, R218, R70, RZ ;  /* 0x00000046da107210 */ /* 0x000fe20007f9e0ff */
[----:B------:R-:W-:-:S02]  /*4890*/  VIADD R6, R120, 0xffffffbe ;  /* 0xffffffbe78067836 */ /* 0x000fc40000000000 */
[--C-:B------:R-:W-:Y:S01]  /*48a0*/  IMAD.X R27, R225, 0x1, R71.reuse, P2 ;  /* 0x00000001e11b7824 */ /* 0x100fe200010e0647 */
[----:B------:R-:W-:Y:S01]  /*48b0*/  ISETP.GE.U32.AND P1, PT, R5, 0x7fffffa0, PT ;  /* 0x7fffffa00500780c */ /* 0x000fe20003f26070 */
[--C-:B------:R-:W-:Y:S01]  /*48c0*/  IMAD.X R5, R241, 0x1, R71.reuse, P0 ;  /* 0x00000001f1057824 */ /* 0x100fe200000e0647 */
[----:B------:R-:W-:Y:S01]  /*48d0*/  ISETP.GE.U32.AND P5, PT, R6, 0x7fffff9f, PT ;  /* 0x7fffff9f0600780c */ /* 0x000fe20003fa6070 */
[--C-:B------:R-:W-:Y:S01]  /*48e0*/  IMAD.X R19, R53, 0x1, R71.reuse, P6 ;  /* 0x0000000135137824 */ /* 0x100fe200030e0647 */
[-C--:B------:R-:W-:Y:S01]  /*48f0*/  IADD3 R6, P0, PT, R238, R70.reuse, RZ ;  /* 0x00000046ee067210 */ /* 0x080fe20007f1e0ff */
[--C-:B------:R-:W-:Y:S01]  /*4900*/  IMAD.X R17, R219, 0x1, R71.reuse, P4 ;  /* 0x00000001db117824 */ /* 0x100fe200020e0647 */
[-C--:B------:R-:W-:Y:S01]  /*4910*/  IADD3 R34, P2, PT, R54, R70.reuse, RZ ;  /* 0x0000004636227210 */ /* 0x080fe20007f5e0ff */
[----:B------:R-:W-:Y:S01]  /*4920*/  VIADD R241, R120, 0x1f ;  /* 0x0000001f78f17836 */ /* 0x000fe20000000000 */
[-C--:B------:R-:W-:Y:S01]  /*4930*/  IADD3 R22, P6, PT, R56, R70.reuse, RZ ;  /* 0x0000004638167210 */ /* 0x080fe20007fde0ff */
[--C-:B------:R-:W-:Y:S01]  /*4940*/  IMAD.X R7, R239, 0x1, R71.reuse, P0 ;  /* 0x00000001ef077824 */ /* 0x100fe200000e0647 */
        /* <DEDUP_REMOVED lines=13> */
[----:B------:R-:W-:Y:S01]  /*4a20*/  IMAD.X R31, R61, 0x1, R71, P6 ;  /* 0x000000013d1f7824 */ /* 0x000fe200030e0647 */
[----:B------:R-:W-:Y:S01]  /*4a30*/  IADD3 R38, P6, PT, R64, R70, RZ ;  /* 0x0000004640267210 */ /* 0x000fe20007fde0ff */
[----:B------:R-:W-:-:S02]  /*4a40*/  VIADD R39, R120, 0xffffffbd ;  /* 0xffffffbd78277836 */ /* 0x000fc40000000000 */
[--C-:B------:R-:W-:Y:S01]  /*4a50*/  IMAD.X R33, R51, 0x1, R71.reuse, P0 ;  /* 0x0000000133217824 */ /* 0x100fe200000e0647 */
[----:B------:R-:W-:Y:S01]  /*4a60*/  ISETP.NE.U32.AND P0, PT, RZ, UR9, PT ;  /* 0x00000009ff007c0c */ /* 0x000fe2000bf05070 */
[--C-:B------:R-:W-:Y:S01]  /*4a70*/  IMAD.X R37, R59, 0x1, R71.reuse, P4 ;  /* 0x000000013b257824 */ /* 0x100fe200020e0647 */
[----:B------:R-:W-:Y:S01]  /*4a80*/  ISETP.GE.U32.AND P4, PT, R39, 0x7fffff9e, PT ;  /* 0x7fffff9e2700780c */ /* 0x000fe20003f86070 */
[----:B------:R-:W-:Y:S01]  /*4a90*/  IMAD.X R39, R65, 0x1, R71, P6 ;  /* 0x0000000141277824 */ /* 0x000fe200030e0647 */
[----:B------:R-:W-:Y:S02]  /*4aa0*/  ISETP.LT.OR P2, PT, R241, 0x20, P0 ;  /* 0x00000020f100780c */ /* 0x000fe40000741670 */
[----:B------:R-:W-:-:S05]  /*4ab0*/  IADD3 R42, P6, PT, R66, R70, RZ ;  /* 0x00000046422a7210 */ /* 0x000fca0007fde0ff */
[----:B------:R-:W-:-:S06]  /*4ac0*/  IMAD.X R43, R67, 0x1, R71, P6 ;  /* 0x00000001432b7824 */ /* 0x000fcc00030e0647 */
[----:B------:R-:W-:Y:S05]  /*4ad0*/  @P2 BRA `(.L_x_7) ;  /* 0x0000000400642947 */ /* 0x000fea0003800000 */
[----:B------:R-:W-:Y:S01]  /*4ae0*/  UIADD3 UR40, UPT, UPT, UR10, 0x20000, URZ ;  /* 0x000200000a287890 */ /* 0x000fe2000fffe0ff */
[----:B------:R-:W-:Y:S01]  /*4af0*/  UMOV UR43, URZ ;  /* 0x000000ff002b7c82 */ /* 0x000fe20008000000 */
[----:B------:R-:W-:Y:S02]  /*4b00*/  UIADD3 UR73, UPT, UPT, UR11, 0x108, URZ ;  /* 0x000001080b497890 */ /* 0x000fe4000fffe0ff */
[----:B------:R-:W-:Y:S02]  /*4b10*/  USHF.R.U32.HI UR42, URZ, 0x4, UR40 ;  /* 0x00000004ff2a7899 */ /* 0x000fe40008011628 */
[----:B------:R-:W-:Y:S02]  /*4b20*/  UIADD3 UR5, UPT, UPT, UR11, 0x110, URZ ;  /* 0x000001100b057890 */ /* 0x000fe4000fffe0ff */
[----:B------:R-:W-:Y:S02]  /*4b30*/  USGXT.U32 UR42, UR42, 0xe ;  /* 0x0000000e2a2a789a */ /* 0x000fe40008000000 */
[----:B------:R-:W-:-:S02]  /*4b40*/  UIADD3 UR8, UPT, UPT, UR11, 0x118, URZ ;  /* 0x000001180b087890 */ /* 0x000fc4000fffe0ff */
[----:B------:R-:W-:Y:S02]  /*4b50*/  UIADD3 UR46, UP1, UPT, UR42, 0x2, URZ ;  /* 0x000000022a2e7890 */ /* 0x000fe4000ff3e0ff */
[----:B------:R-:W-:Y:S02]  /*4b60*/  UIADD3 UR9, UPT, UPT, UR11, 0x40, URZ ;  /* 0x000000400b097890 */ /* 0x000fe4000fffe0ff */
[----:B------:R-:W-:Y:S02]  /*4b70*/  UIADD3.X UR47, UPT, UPT, UR43, 0x40004040, URZ, UP1, !UPT ;  /* 0x400040402b2f7890 */ /* 0x000fe40008ffe4ff */
[----:B------:R-:W-:Y:S02]  /*4b80*/  UIADD3 UR14, UPT, UPT, UR11, 0x120, URZ ;  /* 0x000001200b0e7890 */ /* 0x000fe4000fffe0ff */
[----:B------:R-:W-:Y:S02]  /*4b90*/  UIADD3.64 UR52, UPT, UPT, UR46, 0x2, URZ ;  /* 0x000000022e347897 */ /* 0x000fe4000fffe0ff */
[----:B------:R-:W-:-:S02]  /*4ba0*/  UIADD3.64 UR54, UPT, UPT, UR46, 0x4, URZ ;  /* 0x000000042e367897 */ /* 0x000fc4000fffe0ff */
[----:B------:R-:W-:Y:S02]  /*4bb0*/  UIADD3 UR15, UPT, UPT, UR11, 0x40, URZ ;  /* 0x000000400b0f7890 */ /* 0x000fe4000fffe0ff */
[----:B------:R-:W-:Y:S02]  /*4bc0*/  UIADD3 UR16, UPT, UPT, UR11, 0x128, URZ ;  /* 0x000001280b107890 */ /* 0x000fe4000fffe0ff */
[----:B------:R-:W-:Y:S02]  /*4bd0*/  UIADD3 UR17, UPT, UPT, UR11, 0x40, URZ ;  /* 0x000000400b117890 */ /* 0x000fe4000fffe0ff */
[----:B------:R-:W-:Y:S01]  /*4be0*/  UIADD3 UR18, UPT, UPT, UR11, 0x130, URZ ;  /* 0x000001300b127890 */ /* 0x000fe2000fffe0ff */
[----:B------:R-:W-:Y:S01]  /*4bf0*/  UMOV UR58, 0x0 ;  /* 0x00000000003a7882 */ /* 0x000fe20000000000 */
[----:B------:R-:W-:Y:S01]  /*4c00*/  UMOV UR59, 0x8100910 ;  /* 0x08100910003b7882 */ /* 0x000fe20000000000 */
[----:B------:R-:W-:Y:S02]  /*4c10*/  UIADD3 UR19, UPT, UPT, UR11, 0x40, URZ ;  /* 0x000000400b137890 */ /* 0x000fe4000fffe0ff */
[----:B------:R-:W-:Y:S01]  /*4c20*/  UIADD3 UR20, UPT, UPT, UR11, 0x138, URZ ;  /* 0x000001380b147890 */ /* 0x000fe2000fffe0ff */
[----:B------:R-:W-:Y:S01]  /*4c30*/  UMOV UR43, 0x40004040 ;  /* 0x40004040002b7882 */ /* 0x000fe20000000000 */
[----:B------:R-:W-:Y:S01]  /*4c40*/  UMOV UR6, 0x0 ;  /* 0x0000000000067882 */ /* 0x000fe20000000000 */
[----:B------:R-:W-:Y:S01]  /*4c50*/  UMOV UR7, 0x8100910 ;  /* 0x0810091000077882 */ /* 0x000fe20000000000 */
[----:B------:R-:W-:-:S02]  /*4c60*/  UIADD3 UR21, UPT, UPT, UR11, 0x80, URZ ;  /* 0x000000800b157890 */ /* 0x000fc4000fffe0ff */
[----:B------:R-:W-:Y:S01]  /*4c70*/  UTCHMMA tmem[UR12], gdesc[UR42], tmem[UR11], tmem[UR58], idesc[UR59], !UPT ;  /* 0x00ff3a2a0c0079ea */ /* 0x000fe2000f80000b */
[----:B------:R-:W-:Y:S02]  /*4c80*/  UIADD3 UR22, UPT, UPT, UR11, 0x140, URZ ;  /* 0x000001400b167890 */ /* 0x000fe4000fffe0ff */
[----:B------:R1:W-:Y:S01]  /*4c90*/  UTCHMMA tmem[UR73], gdesc[UR46], tmem[UR11], tmem[UR6], idesc[UR7], UPT ;  /* 0x00ff062e490079ea */ /* 0x0003e2000b80000b */
[----:B------:R-:W-:Y:S01]  /*4ca0*/  UMOV UR76, 0x0 ;  /* 0x00000000004c7882 */ /* 0x000fe20000000000 */
[----:B------:R-:W-:Y:S01]  /*4cb0*/  UMOV UR77, 0x8100910 ;  /* 0x08100910004d7882 */ /* 0x000fe20000000000 */
[----:B------:R-:W-:Y:S02]  /*4cc0*/  UIADD3 UR23, UPT, UPT, UR11, 0x80, URZ ;  /* 0x000000800b177890 */ /* 0x000fe4000fffe0ff */
[----:B------:R2:W-:Y:S01]  /*4cd0*/  UTCHMMA tmem[UR5], gdesc[UR52], tmem[UR11], tmem[UR76], idesc[UR77], UPT ;  /* 0x00ff4c34050079ea */ /* 0x0005e2000b80000b */
[----:B------:R-:W-:Y:S01]  /*4ce0*/  UIADD3 UR60, UPT, UPT, UR11, 0x148, URZ ;  /* 0x000001480b3c7890 */ /* 0x000fe2000fffe0ff */
[----:B------:R-:W-:Y:S01]  /*4cf0*/  UMOV UR74, 0x0 ;  /* 0x00000000004a7882 */ /* 0x000fe20000000000 */
[----:B------:R-:W-:Y:S01]  /*4d00*/  UMOV UR75, 0x8100910 ;  /* 0x08100910004b7882 */ /* 0x000fe20000000000 */
[----:B------:R-:W-:-:S02]  /*4d10*/  UIADD3 UR61, UPT, UPT, UR11, 0x80, URZ ;  /* 0x000000800b3d7890 */ /* 0x000fc4000fffe0ff */
[----:B------:R2:W-:Y:S01]  /*4d20*/  UTCHMMA tmem[UR8], gdesc[UR54], tmem[UR11], tmem[UR74], idesc[UR75], UPT ;  /* 0x00ff4a36080079ea */ /* 0x0005e2000b80000b */
[----:B------:R-:W-:Y:S01]  /*4d30*/  UIADD3 UR62, UPT, UPT, UR11, 0x150, URZ ;  /* 0x000001500b3e7890 */ /* 0x000fe2000fffe0ff */
[----:B------:R-:W-:Y:S01]  /*4d40*/  UMOV UR24, 0x0 ;  /* 0x0000000000187882 */ /* 0x000fe20000000000 */
[----:B------:R-:W-:Y:S01]  /*4d50*/  UMOV UR25, 0x8100910 ;  /* 0x0810091000197882 */ /* 0x000fe20000000000 */
[----:B------:R-:W-:Y:S01]  /*4d60*/  UIADD3 UR63, UPT, UPT, UR11, 0x80, URZ ;  /* 0x000000800b3f7890 */ /* 0x000fe2000fffe0ff */
[----:B------:R2:W-:Y:S01]  /*4d70*/  UTCHMMA tmem[UR14], gdesc[UR42], tmem[UR9], tmem[UR24], idesc[UR25], !UPT ;  /* 0x00ff182a0e0079ea */ /* 0x0005e2000f800009 */
[----:B------:R-:W-:Y:S01]  /*4d80*/  UIADD3 UR64, UPT, UPT, UR11, 0x158, URZ ;  /* 0x000001580b407890 */ /* 0x000fe2000fffe0ff */
[----:B------:R-:W-:Y:S01]  /*4d90*/  UMOV UR28, 0x0 ;  /* 0x00000000001c7882 */ /* 0x000fe20000000000 */
[----:B------:R-:W-:Y:S01]  /*4da0*/  UMOV UR29, 0x8100910 ;  /* 0x08100910001d7882 */ /* 0x000fe20000000000 */
[----:B------:R-:W-:Y:S01]  /*4db0*/  UIADD3 UR65, UPT, UPT, UR11, 0xc0, URZ ;  /* 0x000000c00b417890 */ /* 0x000fe2000fffe0ff */
[----:B------:R2:W-:Y:S01]  /*4dc0*/  UTCHMMA tmem[UR16], gdesc[UR46], tmem[UR15], tmem[UR28], idesc[UR29], UPT ;  /* 0x00ff1c2e100079ea */ /* 0x0005e2000b80000f */
        /* <DEDUP_REMOVED lines=18> */
[----:B------:R-:W-:Y:S01]  /*4ef0*/  UMOV UR38, 0x0 ;  /* 0x0000000000267882 */ /* 0x000fe20000000000 */
[----:B------:R-:W-:Y:S01]  /*4f00*/  UMOV UR39, 0x8100910 ;  /* 0x0810091000277882 */ /* 0x000fe20000000000 */
[----:B------:R-:W-:Y:S01]  /*4f10*/  UMOV UR40, 0x0 ;  /* 0x0000000000287882 */ /* 0x000fe20000000000 */
[----:B------:R-:W-:Y:S01]  /*4f20*/  UMOV UR41, 0x8100910 ;  /* 0x0810091000297882 */ /* 0x000fe20000000000 */
[----:B------:R2:W-:Y:S01]  /*4f30*/  UTCHMMA tmem[UR60], gdesc[UR46], tmem[UR23], tmem[UR36], idesc[UR37], UPT ;  /* 0x00ff242e3c0079ea */ /* 0x0005e2000b800017 */
        /* <DEDUP_REMOVED lines=8> */
[----:B-1----:R-:W-:Y:S01]  /*4fc0*/  UMOV UR6, UR4 ;  /* 0x0000000400067c82 */ /* 0x002fe20008000000 */
[----:B------:R-:W-:Y:S01]  /*4fd0*/  UMOV UR7, URZ ;  /* 0x000000ff00077c82 */ /* 0x000fe20008000000 */
[----:B------:R2:W-:Y:S01]  /*4fe0*/  UTCHMMA tmem[UR66], gdesc[UR42], tmem[UR65], tmem[UR44], idesc[UR45], !UPT ;  /* 0x00ff2c2a420079ea */ /* 0x0005e2000f800041 */
[----:B------:R-:W-:Y:S01]  /*4ff0*/  UMOV UR56, 0x0 ;  /* 0x0000000000387882 */ /* 0x000fe20000000000 */
[----:B------:R-:W-:Y:S01]  /*5000*/  UMOV UR57, 0x8100910 ;  /* 0x0810091000397882 */ /* 0x000fe20000000000 */
[----:B------:R2:W-:Y:S01]  /*5010*/  UTCHMMA tmem[UR68], gdesc[UR46], tmem[UR67], tmem[UR48], idesc[UR49], UPT ;  /* 0x00ff302e440079ea */ /* 0x0005e2000b800043 */
[----:B------:R-:W-:Y:S01]  /*5020*/  UMOV UR6, UR6 ;  /* 0x0000000600067c82 */ /* 0x000fe20008000000 */
[----:B------:R2:W-:Y:S01]  /*5030*/  UTCHMMA tmem[UR70], gdesc[UR52], tmem[UR69], tmem[UR50], idesc[UR51], UPT ;  /* 0x00ff3234460079ea */ /* 0x0005e2000b800045 */
[----:B------:R2:W-:Y:S01]  /*5040*/  UTCHMMA tmem[UR72], gdesc[UR54], tmem[UR71], tmem[UR56], idesc[UR57], UPT ;  /* 0x00ff3836480079ea */ /* 0x0005e2000b800047 */
[----:B------:R2:W-:Y:S01]  /*5050*/  UTCBAR [UR6], URZ ;  /* 0x000000ff060073e9 */ /* 0x0005e200080000ff */
[----:B------:R-:W-:Y:S01]  /*5060*/  NOP ;  /* 0x0000000000007918 */ /* 0x000fe20000000000 */
.L_x_7:
[----:B------:R-:W3:Y:S04]  /*5070*/  LDL.LU.64 R124, [R1+0x10] ;  /* 0x00001000017c7983 */ /* 0x000ee80000300a00 */
[----:B------:R-:W4:Y:S04]  /*5080*/  LDL.LU.64 R122, [R1+0x8] ;  /* 0x00000800017a7983 */ /* 0x000f280000300a00 */
[----:B------:R-:W5:Y:S01]  /*5090*/  LDL.LU.64 R66, [R1] ;  /* 0x0000000001427983 */ /* 0x000f620000300a00 */
[C---:B------:R-:W-:Y:S01]  /*50a0*/  VIADD R45, R120.reuse, 0xffffffbc ;  /* 0xffffffbc782d7836 */ /* 0x040fe20000000000 */
[----:B--2---:R-:W-:Y:S01]  /*50b0*/  UMOV UR6, URZ ;  /* 0x000000ff00067c82 */ /* 0x004fe20008000000 */
[C---:B------:R-:W-:Y:S01]  /*50c0*/  VIADD R46, R120.reuse, 0xffffffbb ;  /* 0xffffffbb782e7836 */ /* 0x040fe20000000000 */
[----:B------:R-:W-:Y:S01]  /*50d0*/  BAR.SYNC.DEFER_BLOCKING 0x0 ;  /* 0x0000000000007b1d */ /* 0x000fe20000010000 */
[----:B------:R-:W-:-:S05]  /*50e0*/  VIADD R57, R120, 0xffffffa0 ;  /* 0xffffffa078397836 */ /* 0x000fca0000000000 */
[----:B------:R-:W1:Y:S01]  /*50f0*/  S2R R65, SR_TID.X ;  /* 0x0000000000417919 */ /* 0x000e620000002100 */
[----:B------:R-:W-:Y:S01]  /*5100*/  @!PT LDS RZ, [RZ] ;  /* 0x00000000fffff984 */ /* 0x000fe20000000800 */
[----:B------:R-:W-:Y:S01]  /*5110*/  @!PT LDS RZ, [RZ] ;  /* 0x00000000fffff984 */ /* 0x000fe20000000800 */
[----:B------:R-:W-:Y:S01]  /*5120*/  @!PT LDS RZ, [RZ] ;  /* 0x00000000fffff984 */ /* 0x000fe20000000800 */
[----:B------:R2:W-:Y:S04]  /*5130*/  LDGSTS.E [R217], desc[UR26][R4.64], !P1 ;  /* 0x0000000004d97fae */ /* 0x0005e8000c9a101a */
[----:B------:R2:W-:Y:S01]  /*5140*/  LDGSTS.E [R217+0x400], desc[UR26][R6.64], !P1 ;  /* 0x0040000006d97fae */ /* 0x0005e2000c9a101a */
[----:B------:R-:W-:Y:S01]  /*5150*/  ISETP.GE.U32.AND P1, PT, R45, 0x7fffff9d, PT ;  /* 0x7fffff9d2d00780c */ /* 0x000fe20003f26070 */
[----:B------:R-:W-:Y:S02]  /*5160*/  VIADD R45, R120, 0xffffffba ;  /* 0xffffffba782d7836 */ /* 0x000fe40000000000 */
[----:B------:R2:W-:Y:S02]  /*5170*/  LDGSTS.E [R217+0x800], desc[UR26][R8.64], !P5 ;  /* 0x0080000008d97fae */ /* 0x0005e4000e9a101a */
[----:B--2---:R-:W-:-:S02]  /*5180*/  IADD3 R4, P2, PT, R72, R70, RZ ;  /* 0x0000004648047210 */ /* 0x004fc40007f5e0ff */
[----:B------:R2:W-:Y:S01]  /*5190*/  LDGSTS.E [R217+0xc00], desc[UR26][R20.64], !P5 ;  /* 0x00c0000014d97fae */ /* 0x0005e2000e9a101a */
[----:B------:R-:W-:Y:S01]  /*51a0*/  IMAD.SHL.U32 R72, R49, 0x4, RZ ;  /* 0x0000000431487824 */ /* 0x000fe200078e00ff */
[-C--:B------:R-:W-:Y:S01]  /*51b0*/  IADD3 R6, P6, PT, R74, R70.reuse, RZ ;  /* 0x000000464a067210 */ /* 0x080fe20007fde0ff */
[--C-:B------:R-:W-:Y:S01]  /*51c0*/  IMAD.X R5, R73, 0x1, R71.reuse, P2 ;  /* 0x0000000149057824 */ /* 0x100fe200010e0647 */
[----:B------:R-:W-:Y:S01]  /*51d0*/  ISETP.GE.U32.AND P2, PT, R46, 0x7fffff9c, PT ;  /* 0x7fffff9c2e00780c */ /* 0x000fe20003f46070 */
[----:B------:R-:W-:Y:S01]  /*51e0*/  VIADD R46, R120, 0xffffffb9 ;  /* 0xffffffb9782e7836 */ /* 0x000fe20000000000 */
[----:B------:R-:W-:Y:S01]  /*51f0*/  IADD3 R8, P5, PT, R76, R70, RZ ;  /* 0x000000464c087210 */ /* 0x000fe20007fbe0ff */
[----:B------:R2:W-:Y:S01]  /*5200*/  LDGSTS.E [R217+0x1000], desc[UR26][R10.64], !P4 ;  /* 0x010000000ad97fae */ /* 0x0005e2000e1a101a */
[----:B------:R-:W-:Y:S01]  /*5210*/  IMAD.X R7, R75, 0x1, R71, P6 ;  /* 0x000000014b077824 */ /* 0x000fe200030e0647 */
[----:B-1----:R-:W-:Y:S02]  /*5220*/  LOP3.LUT R65, R65, 0x1f, RZ, 0xc0, !PT ;  /* 0x0000001f41417812 */ /* 0x002fe400078ec0ff */
[----:B------:R1:W-:Y:S01]  /*5230*/  LDGSTS.E [R217+0x1400], desc[UR26][R24.64], !P4 ;  /* 0x0140000018d97fae */ /* 0x0003e2000e1a101a */
[----:B------:R-:W-:Y:S01]  /*5240*/  ISETP.GE.U32.AND P4, PT, R45, 0x7fffff9b, PT ;  /* 0x7fffff9b2d00780c */ /* 0x000fe20003f86070 */
[----:B--2---:R-:W-:Y:S01]  /*5250*/  VIADD R20, R120, 0xffffffb8 ;  /* 0xffffffb878147836 */ /* 0x004fe20000000000 */
[----:B------:R-:W-:Y:S01]  /*5260*/  IADD3.X R9, PT, PT, R77, R71, RZ, P5, !PT ;  /* 0x000000474d097210 */ /* 0x000fe20002ffe4ff */
[----:B------:R2:W-:Y:S01]  /*5270*/  LDGSTS.E [R217+0x1800], desc[UR26][R12.64], !P1 ;  /* 0x018000000cd97fae */ /* 0x0005e2000c9a101a */
[----:B------:R-:W-:Y:S01]  /*5280*/  ISETP.GE.U32.AND P5, PT, R46, 0x7fffff9a, PT ;  /* 0x7fffff9a2e00780c */ /* 0x000fe20003fa6070 */
[----:B------:R-:W-:-:S02]  /*5290*/  VIADD R21, R120, 0xffffffb7 ;  /* 0xffffffb778157836 */ /* 0x000fc40000000000 */
[----:B------:R-:W-:Y:S01]  /*52a0*/  LDGSTS.E [R217+0x1c00], desc[UR26][R26.64], !P1 ;  /* 0x01c000001ad97fae */ /* 0x000fe2000c9a101a */
[-C--:B------:R-:W-:Y:S02]  /*52b0*/  IADD3 R10, P6, PT, R78, R70.reuse, RZ ;  /* 0x000000464e0a7210 */ /* 0x080fe40007fde0ff */
[----:B------:R-:W-:Y:S01]  /*52c0*/  ISETP.GE.U32.AND P1, PT, R20, 0x7fffff99, PT ;  /* 0x7fffff991400780c */ /* 0x000fe20003f26070 */
[----:B------:R2:W-:Y:S01]  /*52d0*/  LDGSTS.E [R217+0x2000], desc[UR26][R14.64], !P2 ;  /* 0x020000000ed97fae */ /* 0x0005e2000d1a101a */
[----:B-1----:R-:W-:Y:S02]  /*52e0*/  VIADD R25, R120, 0xffffffb5 ;  /* 0xffffffb578197836 */ /* 0x002fe40000000000 */
[----:B------:R-:W-:Y:S01]  /*52f0*/  IMAD.X R11, R79, 0x1, R71, P6 ;  /* 0x000000014f0b7824 */ /* 0x000fe200030e0647 */
[----:B------:R-:W-:Y:S01]  /*5300*/  LDGSTS.E [R217+0x2400], desc[UR26][R28.64], !P2 ;  /* 0x024000001cd97fae */ /* 0x000fe2000d1a101a */
[----:B--2---:R-:W-:-:S03]  /*5310*/  IADD3 R12, P2, PT, R80, R70, RZ ;  /* 0x00000046500c7210 */ /* 0x004fc60007f5e0ff */
[----:B------:R1:W-:Y:S02]  /*5320*/  LDGSTS.E [R217+0x2800], desc[UR26][R16.64], !P4 ;  /* 0x0280000010d97fae */ /* 0x0003e4000e1a101a */
[----:B------:R-:W-:Y:S01]  /*5330*/  IMAD.X R13, R81, 0x1, R71, P2 ;  /* 0x00000001510d7824 */ /* 0x000fe200010e0647 */
[----:B------:R-:W-:Y:S01]  /*5340*/  ISETP.GE.U32.AND P2, PT, R21, 0x7fffff98, PT ;  /* 0x7fffff981500780c */ /* 0x000fe20003f46070 */
[----:B------:R-:W-:Y:S01]  /*5350*/  VIADD R21, R120, 0xffffffb6 ;  /* 0xffffffb678157836 */ /* 0x000fe20000000000 */
[----:B------:R2:W-:Y:S01]  /*5360*/  LDGSTS.E [R217+0x2c00], desc[UR26][R32.64], !P4 ;  /* 0x02c0000020d97fae */ /* 0x0005e2000e1a101a */
[-C--:B------:R-:W-:Y:S02]  /*5370*/  IADD3 R20, P4, PT, R84, R70.reuse, RZ ;  /* 0x0000004654147210 */ /* 0x080fe40007f9e0ff */
[----:B------:R-:W-:Y:S01]  /*5380*/  IADD3 R14, P6, PT, R82, R70, RZ ;  /* 0x00000046520e7210 */ /* 0x000fe20007fde0ff */
[----:B------:R2:W-:Y:S01]  /*5390*/  LDGSTS.E [R217+0x3000], desc[UR26][R18.64], !P5 ;  /* 0x0300000012d97fae */ /* 0x0005e2000e9a101a */
[----:B-1----:R-:W-:-:S03]  /*53a0*/  VIADD R17, R120, 0xffffffb4 ;  /* 0xffffffb478117836 */ /* 0x002fc60000000000 */
[----:B------:R1:W-:Y:S01]  /*53b0*/  LDGSTS.E [R217+0x3400], desc[UR26][R34.64], !P5 ;  /* 0x0340000022d97fae */ /* 0x0003e2000e9a101a */
[----:B------:R-:W-:Y:S01]  /*53c0*/  ISETP.GE.U32.AND P5, PT, R21, 0x7fffff97, PT ;  /* 0x7fffff971500780c */ /* 0x000fe20003fa6070 */
[--C-:B------:R-:W-:Y:S01]  /*53d0*/  IMAD.X R21, R85, 0x1, R71.reuse, P4 ;  /* 0x0000000155157824 */ /* 0x100fe200020e0647 */
[----:B------:R-:W-:Y:S01]  /*53e0*/  ISETP.GE.U32.AND P4, PT, R25, 0x7fffff96, PT ;  /* 0x7fffff961900780c */ /* 0x000fe20003f86070 */
[--C-:B------:R-:W-:Y:S01]  /*53f0*/  IMAD.X R15, R83, 0x1, R71.reuse, P6 ;  /* 0x00000001530f7824 */ /* 0x100fe200030e0647 */
[-C--:B------:R-:W-:Y:S01]  /*5400*/  IADD3 R24, P6, PT, R86, R70.reuse, RZ ;  /* 0x0000004656187210 */ /* 0x080fe20007fde0ff */
[----:B------:R1:W-:Y:S01]  /*5410*/  LDGSTS.E [R217+0x3800], desc[UR26][R22.64], !P1 ;  /* 0x0380000016d97fae */ /* 0x0003e2000c9a101a */
[C---:B--2---:R-:W-:Y:S02]  /*5420*/  VIADD R33, R120.reuse, 0xffffffa2 ;  /* 0xffffffa278217836 */ /* 0x044fe40000000000 */
[----:B------:R-:W-:Y:S01]  /*5430*/  VIADD R19, R120, 0xffffffb3 ;  /* 0xffffffb378137836 */ /* 0x000fe20000000000 */
[----:B------:R-:W-:Y:S01]  /*5440*/  LDGSTS.E [R217+0x3c00], desc[UR26][R36.64], !P1 ;  /* 0x03c0000024d97fae */ /* 0x000fe2000c9a101a */
[-C--:B------:R-:W-:Y:S01]  /*5450*/  IADD3 R16, P1, PT, R88, R70.reuse, RZ ;  /* 0x0000004658107210 */ /* 0x080fe20007f3e0ff */
[----:B------:R-:W-:Y:S01]  /*5460*/  IMAD.X R25, R87, 0x1, R71, P6 ;  /* 0x0000000157197824 */ /* 0x000fe200030e0647 */
[----:B------:R-:W-:Y:S01]  /*5470*/  IADD3 R18, P6, PT, R90, R70, RZ ;  /* 0x000000465a127210 */ /* 0x000fe20007fde0ff */
[----:B------:R2:W-:Y:S01]  /*5480*/  LDGSTS.E [R217+0x4000], desc[UR26][R30.64], !P2 ;  /* 0x040000001ed97fae */ /* 0x0005e2000d1a101a */
[----:B-1----:R-:W-:-:S03]  /*5490*/  VIADD R35, R120, 0xffffffa3 ;  /* 0xffffffa378237836 */ /* 0x002fc60000000000 */
[----:B------:R-:W-:Y:S01]  /*54a0*/  LDGSTS.E [R217+0x4400], desc[UR26][R40.64], !P2 ;  /* 0x0440000028d97fae */ /* 0x000fe2000d1a101a */
[----:B------:R-:W-:Y:S01]  /*54b0*/  ISETP.GE.U32.AND P2, PT, R17, 0x7fffff95, PT ;  /* 0x7fffff951100780c */ /* 0x000fe20003f46070 */
[--C-:B------:R-:W-:Y:S01]  /*54c0*/  IMAD.X R17, R89, 0x1, R71.reuse, P1 ;  /* 0x0000000159117824 */ /* 0x100fe200008e0647 */
[----:B------:R-:W-:Y:S01]  /*54d0*/  ISETP.GE.U32.AND P1, PT, R19, 0x7fffff94, PT ;  /* 0x7fffff941300780c */ /* 0x000fe20003f26070 */
[----:B------:R-:W-:Y:S01]  /*54e0*/  LDGSTS.E [R217+0x4800], desc[UR26][R38.64], !P5 ;  /* 0x0480000026d97fae */ /* 0x000fe2000e9a101a */
[----:B------:R-:W-:Y:S02]  /*54f0*/  VIADD R23, R120, 0xffffffac ;  /* 0xffffffac78177836 */ /* 0x000fe40000000000 */
[--C-:B------:R-:W-:Y:S01]  /*5500*/  IMAD.X R19, R91, 0x1, R71.reuse, P6 ;  /* 0x000000015b137824 */ /* 0x100fe200030e0647 */
[----:B------:R1:W-:Y:S01]  /*5510*/  LDGSTS.E [R217+0x4c00], desc[UR26][R42.64], !P5 ;  /* 0x04c000002ad97fae */ /* 0x0003e2000e9a101a */
[-C--:B------:R-:W-:Y:S01]  /*5520*/  IADD3 R22, P5, PT, R92, R70.reuse, RZ ;  /* 0x000000465c167210 */ /* 0x080fe20007fbe0ff */
[----:B--2---:R-:W-:Y:S01]  /*5530*/  VIADD R31, R120, 0xffffffad ;  /* 0xffffffad781f7836 */ /* 0x004fe20000000000 */
[-C--:B------:R-:W-:Y:S01]  /*5540*/  IADD3 R26, P6, PT, R94, R70.reuse, RZ ;  /* 0x000000465e1a7210 */ /* 0x080fe20007fde0ff */
[----:B------:R2:W-:Y:S04]  /*5550*/  LDGSTS.E [R217+0x5000], desc[UR26][R4.64], !P4 ;  /* 0x0500000004d97fae */ /* 0x0005e8000e1a101a */
[----:B------:R2:W-:Y:S01]  /*5560*/  LDGSTS.E [R217+0x5400], desc[UR26][R6.64], !P4 ;  /* 0x0540000006d97fae */ /* 0x0005e2000e1a101a */
[----:B------:R-:W-:Y:S01]  /*5570*/  ISETP.GE.U32.AND P4, PT, R23, 0x7fffff8d, PT ;  /* 0x7fffff8d1700780c */ /* 0x000fe20003f86070 */
[--C-:B------:R-:W-:Y:S01]  /*5580*/  IMAD.X R23, R93, 0x1, R71.reuse, P5 ;  /* 0x000000015d177824 */ /* 0x100fe200028e0647 */
[-C--:B------:R-:W-:Y:S01]  /*5590*/  IADD3 R28, P5, PT, R96, R70.reuse, RZ ;  /* 0x00000046601c7210 */ /* 0x080fe20007fbe0ff */
[--C-:B------:R-:W-:Y:S01]  /*55a0*/  IMAD.X R27, R95, 0x1, R71.reuse, P6 ;  /* 0x000000015f1b7824 */ /* 0x100fe200030e0647 */
[----:B------:R-:W-:Y:S01]  /*55b0*/  IADD3 R30, P6, PT, R98, R70, RZ ;  /* 0x00000046621e7210 */ /* 0x000fe20007fde0ff */
[C---:B-1----:R-:W-:Y:S01]  /*55c0*/  VIADD R43, R120.reuse, 0xffffffb2 ;  /* 0xffffffb2782b7836 */ /* 0x042fe20000000000 */
[----:B------:R-:W-:Y:S01]  /*55d0*/  SEL R47, RZ, 0x1, P4 ;  /* 0x00000001ff2f7807 */ /* 0x000fe20002000000 */
[----:B--2---:R-:W-:Y:S01]  /*55e0*/  VIADD R4, R120, 0xffffffae ;  /* 0xffffffae78047836 */ /* 0x004fe20000000000 */
[----:B------:R-:W-:Y:S01]  /*55f0*/  LDGSTS.E [R217+0x5800], desc[UR26][R8.64], !P2 ;  /* 0x0580000008d97fae */ /* 0x000fe2000d1a101a */
[--C-:B------:R-:W-:Y:S01]  /*5600*/  IMAD.X R29, R97, 0x1, R71.reuse, P5 ;  /* 0x00000001611d7824 */ /* 0x100fe200028e0647 */
[----:B------:R-:W-:Y:S01]  /*5610*/  ISETP.GE.U32.AND P5, PT, R31, 0x7fffff8e, PT ;  /* 0x7fffff8e1f00780c */ /* 0x000fe20003fa6070 */
[----:B------:R-:W-:Y:S01]  /*5620*/  IMAD.X R31, R99, 0x1, R71, P6 ;  /* 0x00000001631f7824 */ /* 0x000fe200030e0647 */
[----:B------:R-:W-:Y:S01]  /*5630*/  ISETP.GE.U32.AND P6, PT, R4, 0x7fffff8f, PT ;  /* 0x7fffff8f0400780c */ /* 0x000fe20003fc6070 */
[C---:B------:R-:W-:Y:S01]  /*5640*/  VIADD R6, R120.reuse, 0xffffffaf ;  /* 0xffffffaf78067836 */ /* 0x040fe20000000000 */
[----:B------:R-:W-:Y:S01]  /*5650*/  SEL R50, RZ, 0x1fffe, P5 ;  /* 0x0001fffeff327807 */ /* 0x000fe20002800000 */
[C---:B------:R-:W-:Y:S01]  /*5660*/  VIADD R5, R120.reuse, 0xffffffa8 ;  /* 0xffffffa878057836 */ /* 0x040fe20000000000 */
[----:B------:R-:W-:Y:S01]  /*5670*/  SEL R45, RZ, 0x4, P6 ;  /* 0x00000004ff2d7807 */ /* 0x000fe20003000000 */
[----:B------:R-:W-:Y:S01]  /*5680*/  VIADD R4, R120, 0xffffffa9 ;  /* 0xffffffa978047836 */ /* 0x000fe20000000000 */
[----:B------:R-:W-:Y:S01]  /*5690*/  ISETP.GE.U32.AND P4, PT, R6, 0x7fffff90, PT ;  /* 0x7fffff900600780c */ /* 0x000fe20003f86070 */
[C---:B------:R-:W-:Y:S01]  /*56a0*/  VIADD R6, R120.reuse, 0xffffffa6 ;  /* 0xffffffa678067836 */ /* 0x040fe20000000000 */
[----:B------:R-:W-:Y:S01]  /*56b0*/  ISETP.GE.U32.AND P5, PT, R5, 0x7fffff89, PT ;  /* 0x7fffff890500780c */ /* 0x000fe20003fa6070 */
[----:B------:R-:W-:Y:S01]  /*56c0*/  VIADD R7, R120, 0xffffffa1 ;  /* 0xffffffa178077836 */ /* 0x000fe20000000000 */
[----:B------:R-:W-:Y:S01]  /*56d0*/  ISETP.GE.U32.AND P6, PT, R4, 0x7fffff8a, PT ;  /* 0x7fffff8a0400780c */ /* 0x000fe20003fc6070 */
[C---:B------:R-:W-:Y:S01]  /*56e0*/  VIADD R4, R120.reuse, 0xffffffab ;  /* 0xffffffab78047836 */ /* 0x040fe20000000000 */
[C---:B------:R-:W-:Y:S01]  /*56f0*/  IADD3 R5, PT, PT, R120.reuse, -0x56, RZ ;  /* 0xffffffaa78057810 */ /* 0x040fe20007ffe0ff */
[----:B------:R-:W-:Y:S01]  /*5700*/  IMAD.IADD R50, R47, 0x1, R50 ;  /* 0x000000012f327824 */ /* 0x000fe200078e0232 */
[----:B------:R-:W-:Y:S01]  /*5710*/  SEL R52, RZ, 0x7fff8, P4 ;  /* 0x0007fff8ff347807 */ /* 0x000fe20002000000 */
[----:B------:R1:W-:Y:S01]  /*5720*/  LDGSTS.E [R217+0x5c00], desc[UR26][R10.64], !P2 ;  /* 0x05c000000ad97fae */ /* 0x0003e2000d1a101a */
[----:B------:R-:W-:Y:S01]  /*5730*/  ISETP.GE.U32.AND P4, PT, R5, 0x7fffff8b, PT ;  /* 0x7fffff8b0500780c */ /* 0x000fe20003f86070 */
[----:B------:R-:W-:Y:S01]  /*5740*/  VIADD R5, R120, 0xffffffa4 ;  /* 0xffffffa478057836 */ /* 0x000fe20000000000 */
[----:B------:R-:W-:Y:S01]  /*5750*/  SEL R51, RZ, 0x1, P5 ;  /* 0x00000001ff337807 */ /* 0x000fe20002800000 */
[----:B------:R-:W-:Y:S01]  /*5760*/  LDGSTS.E [R217+0x6000], desc[UR26][R12.64], !P1 ;  /* 0x060000000cd97fae */ /* 0x000fe2000c9a101a */
[----:B------:R-:W-:Y:S01]  /*5770*/  ISETP.GE.U32.AND P5, PT, R4, 0x7fffff8c, PT ;  /* 0x7fffff8c0400780c */ /* 0x000fe20003fa6070 */
[C---:B------:R-:W-:Y:S01]  /*5780*/  VIADD R4, R120.reuse, 0xffffffa5 ;  /* 0xffffffa578047836 */ /* 0x040fe20000000000 */
[----:B------:R-:W-:Y:S01]  /*5790*/  SEL R56, RZ, 0x1fffe, P6 ;  /* 0x0001fffeff387807 */ /* 0x000fe20003000000 */
[----:B------:R2:W-:Y:S01]  /*57a0*/  LDGSTS.E [R217+0x6400], desc[UR26][R14.64], !P1 ;  /* 0x064000000ed97fae */ /* 0x0005e2000c9a101a */
[----:B------:R-:W-:Y:S01]  /*57b0*/  ISETP.GE.U32.AND P6, PT, R5, 0x7fffff85, PT ;  /* 0x7fffff850500780c */ /* 0x000fe20003fc6070 */
[----:B------:R-:W-:Y:S01]  /*57c0*/  VIADD R5, R120, 0xffffffa7 ;  /* 0xffffffa778057836 */ /* 0x000fe20000000000 */
[----:B------:R-:W-:Y:S01]  /*57d0*/  SEL R53, RZ, 0x4, P4 ;  /* 0x00000004ff357807 */ /* 0x000fe20002000000 */
[----:B------:R-:W-:Y:S01]  /*57e0*/  IMAD.IADD R56, R51, 0x1, R56 ;  /* 0x0000000133387824 */ /* 0x000fe200078e0238 */
[----:B------:R-:W-:Y:S01]  /*57f0*/  ISETP.GE.U32.AND P4, PT, R4, 0x7fffff86, PT ;  /* 0x7fffff860400780c */ /* 0x000fe20003f86070 */
[----:B-1----:R-:W-:Y:S01]  /*5800*/  VIADD R11, R120, 0xffffffb0 ;  /* 0xffffffb0780b7836 */ /* 0x002fe20000000000 */
[----:B------:R-:W-:-:S02]  /*5810*/  SEL R54, RZ, 0x7fff8, P5 ;  /* 0x0007fff8ff367807 */ /* 0x000fc40002800000 */
[----:B------:R-:W-:Y:S02]  /*5820*/  ISETP.GE.U32.AND P5, PT, R6, 0x7fffff87, PT ;  /* 0x7fffff870600780c */ /* 0x000fe40003fa6070 */
[----:B------:R-:W-:Y:S02]  /*5830*/  SEL R60, RZ, 0x1fffe, P4 ;  /* 0x0001fffeff3c7807 */ /* 0x000fe40002000000 */
[----:B------:R-:W-:Y:S02]  /*5840*/  ISETP.GE.U32.AND P4, PT, R5, 0x7fffff88, PT ;  /* 0x7fffff880500780c */ /* 0x000fe40003f86070 */
[----:B------:R-:W-:Y:S02]  /*5850*/  SEL R55, RZ, 0x1, P6 ;  /* 0x00000001ff377807 */ /* 0x000fe40003000000 */
[-C--:B------:R-:W-:Y:S02]  /*5860*/  IADD3 R4, P6, PT, R100, R70.reuse, RZ ;  /* 0x0000004664047210 */ /* 0x080fe40007fde0ff */
[----:B------:R-:W-:Y:S01]  /*5870*/  SEL R58, RZ, 0x4, P5 ;  /* 0x00000004ff3a7807 */ /* 0x000fe20002800000 */
[----:B------:R-:W-:Y:S01]  /*5880*/  IMAD.IADD R60, R55, 0x1, R60 ;  /* 0x00000001373c7824 */ /* 0x000fe200078e023c */
[----:B------:R-:W-:Y:S01]  /*5890*/  IADD3 R6, P5, PT, R102, R70, RZ ;  /* 0x0000004666067210 */ /* 0x000fe20007fbe0ff */
[----:B------:R-:W-:Y:S01]  /*58a0*/  IMAD.X R5, R101, 0x1, R71, P6 ;  /* 0x0000000165057824 */ /* 0x000fe200030e0647 */
[----:B------:R-:W-:-:S02]  /*58b0*/  SEL R59, RZ, 0x7fff8, P4 ;  /* 0x0007fff8ff3b7807 */ /* 0x000fc40002000000 */
[----:B------:R-:W-:Y:S01]  /*58c0*/  ISETP.GE.U32.AND P4, PT, R7, 0x7fffff82, PT ;  /* 0x7fffff820700780c */ /* 0x000fe20003f86070 */
[--C-:B------:R-:W-:Y:S01]  /*58d0*/  IMAD.X R7, R103, 0x1, R71.reuse, P5 ;  /* 0x0000000167077824 */ /* 0x100fe200028e0647 */
[-C--:B------:R-:W-:Y:S02]  /*58e0*/  IADD3 R32, P6, PT, R104, R70.reuse, RZ ;  /* 0x0000004668207210 */ /* 0x080fe40007fde0ff */
[----:B------:R-:W-:Y:S02]  /*58f0*/  ISETP.GE.U32.AND P5, PT, R33, 0x7fffff83, PT ;  /* 0x7fffff832100780c */ /* 0x000fe40003fa6070 */
[----:B------:R-:W-:Y:S01]  /*5900*/  SEL R64, RZ, 0x1fffe, P4 ;  /* 0x0001fffeff407807 */ /* 0x000fe20002000000 */
[----:B------:R-:W-:Y:S01]  /*5910*/  IMAD.X R33, R105, 0x1, R71, P6 ;  /* 0x0000000169217824 */ /* 0x000fe200030e0647 */
[----:B------:R-:W-:Y:S02]  /*5920*/  IADD3 R34, P4, PT, R106, R70, RZ ;  /* 0x000000466a227210 */ /* 0x000fe40007f9e0ff */
[----:B------:R-:W-:-:S02]  /*5930*/  SEL R61, RZ, 0x4, P5 ;  /* 0x00000004ff3d7807 */ /* 0x000fc40002800000 */
[-C--:B------:R-:W-:Y:S02]  /*5940*/  IADD3 R36, P6, PT, R108, R70.reuse, RZ ;  /* 0x000000466c247210 */ /* 0x080fe40007fde0ff */
[----:B------:R-:W-:Y:S01]  /*5950*/  ISETP.GE.U32.AND P5, PT, R35, 0x7fffff84, PT ;  /* 0x7fffff842300780c */ /* 0x000fe20003fa6070 */
[--C-:B------:R-:W-:Y:S01]  /*5960*/  IMAD.X R35, R107, 0x1, R71.reuse, P4 ;  /* 0x000000016b237824 */ /* 0x100fe200020e0647 */
[-C--:B------:R-:W-:Y:S01]  /*5970*/  IADD3 R38, P4, PT, R110, R70.reuse, RZ ;  /* 0x000000466e267210 */ /* 0x080fe20007f9e0ff */
[--C-:B------:R-:W-:Y:S01]  /*5980*/  IMAD.X R37, R109, 0x1, R71.reuse, P6 ;  /* 0x000000016d257824 */ /* 0x100fe200030e0647 */
[-C--:B------:R-:W-:Y:S02]  /*5990*/  IADD3 R40, P6, PT, R112, R70.reuse, RZ ;  /* 0x0000004670287210 */ /* 0x080fe40007fde0ff */
[----:B------:R-:W-:Y:S01]  /*59a0*/  SEL R62, RZ, 0x7fff8, P5 ;  /* 0x0007fff8ff3e7807 */ /* 0x000fe20002800000 */
[--C-:B------:R-:W-:Y:S01]  /*59b0*/  IMAD.X R39, R111, 0x1, R71.reuse, P4 ;  /* 0x000000016f277824 */ /* 0x100fe200020e0647 */
[----:B------:R-:W-:Y:S01]  /*59c0*/  IADD3 R42, P4, PT, R114, R70, RZ ;  /* 0x00000046722a7210 */ /* 0x000fe20007f9e0ff */
[----:B------:R-:W-:Y:S01]  /*59d0*/  IMAD.X R41, R113, 0x1, R71, P6 ;  /* 0x0000000171297824 */ /* 0x000fe200030e0647 */
[----:B------:R-:W-:-:S02]  /*59e0*/  ISETP.GE.U32.AND P6, PT, R43, 0x7fffff93, PT ;  /* 0x7fffff932b00780c */ /* 0x000fc40003fc6070 */
[-C--:B------:R-:W-:Y:S01]  /*59f0*/  IADD3 R46, P5, PT, R116, R70.reuse, RZ ;  /* 0x00000046742e7210 */ /* 0x080fe20007fbe0ff */
[--C-:B------:R-:W-:Y:S01]  /*5a00*/  IMAD.X R43, R115, 0x1, R71.reuse, P4 ;  /* 0x00000001732b7824 */ /* 0x100fe200020e0647 */
[----:B------:R-:W-:Y:S02]  /*5a10*/  ISETP.GE.U32.AND P4, PT, R57, 0x7fffff81, PT ;  /* 0x7fffff813900780c */ /* 0x000fe40003f86070 */
[----:B------:R-:W-:Y:S01]  /*5a20*/  LOP3.LUT R56, R56, 0x3, RZ, 0xc0, !PT ;  /* 0x0000000338387812 */ /* 0x000fe200078ec0ff */
[----:B------:R-:W-:Y:S01]  /*5a30*/  IMAD.X R47, R117, 0x1, R71, P5 ;  /* 0x00000001752f7824 */ /* 0x000fe200028e0647 */
[----:B------:R-:W-:Y:S02]  /*5a40*/  SEL R63, RZ, 0x1, P4 ;  /* 0x00000001ff3f7807 */ /* 0x000fe40002000000 */
[----:B------:R-:W-:Y:S02]  /*5a50*/  LOP3.LUT R51, R50, 0x3, RZ, 0xc0, !PT ;  /* 0x0000000332337812 */ /* 0x000fe400078ec0ff */
[----:B------:R-:W-:Y:S01]  /*5a60*/  IADD3 R50, P5, PT, R118, R70, RZ ;  /* 0x0000004676327210 */ /* 0x000fe20007fbe0ff */
[----:B------:R-:W-:Y:S01]  /*5a70*/  IMAD.IADD R63, R63, 0x1, R64 ;  /* 0x000000013f3f7824 */ /* 0x000fe200078e0240 */
[----:B------:R-:W-:Y:S01]  /*5a80*/  IADD3 R54, PT, PT, R56, R54, R53 ;  /* 0x0000003638367210 */ /* 0x000fe20007ffe035 */
[----:B------:R1:W-:Y:S01]  /*5a90*/  LDGSTS.E [R217+0x6800], desc[UR26][R20.64], !P6 ;  /* 0x0680000014d97fae */ /* 0x0003e2000f1a101a */
[----:B------:R-:W-:Y:S01]  /*5aa0*/  IADD3 R55, PT, PT, R51, R52, R45 ;  /* 0x0000003433377210 */ /* 0x000fe20007ffe02d */
[----:B------:R-:W-:Y:S01]  /*5ab0*/  VIADD R45, R120, 0xffffffb1 ;  /* 0xffffffb1782d7836 */ /* 0x000fe20000000000 */
[----:B------:R-:W-:Y:S01]  /*5ac0*/  LOP3.LUT R63, R63, 0x3, RZ, 0xc0, !PT ;  /* 0x000000033f3f7812 */ /* 0x000fe200078ec0ff */
[----:B------:R-:W-:Y:S01]  /*5ad0*/  IMAD.SHL.U32 R54, R54, 0x100, RZ ;  /* 0x0000010036367824 */ /* 0x000fe200078e00ff */
[----:B------:R-:W-:Y:S01]  /*5ae0*/  IADD3.X R51, PT, PT, R119, R71, RZ, P5, !PT ;  /* 0x0000004777337210 */ /* 0x000fe20002ffe4ff */
[----:B------:R1:W-:Y:S01]  /*5af0*/  LDGSTS.E [R217+0x6c00], desc[UR26][R24.64], !P6 ;  /* 0x06c0000018d97fae */ /* 0x0003e2000f1a101a */
[----:B------:R-:W-:Y:S01]  /*5b00*/  IADD3 R52, P5, PT, R172, R70, RZ ;  /* 0x00000046ac347210 */ /* 0x000fe20007fbe0ff */
[----:B------:R-:W-:Y:S01]  /*5b10*/  VIADD R120, R120, 0xffffffc0 ;  /* 0xffffffc078787836 */ /* 0x000fe20000000000 */
[----:B------:R-:W-:-:S02]  /*5b20*/  LOP3.LUT R60, R60, 0x3, RZ, 0xc0, !PT ;  /* 0x000000033c3c7812 */ /* 0x000fc400078ec0ff */
[----:B------:R-:W-:Y:S01]  /*5b30*/  IADD3 R61, PT, PT, R63, R62, R61 ;  /* 0x0000003e3f3d7210 */ /* 0x000fe20007ffe03d */
[----:B------:R-:W-:Y:S01]  /*5b40*/  IMAD.X R53, R173, 0x1, R71, P5 ;  /* 0x00000001ad357824 */ /* 0x000fe200028e0647 */
[----:B------:R-:W-:Y:S02]  /*5b50*/  IADD3 R58, PT, PT, R60, R59, R58 ;  /* 0x0000003b3c3a7210 */ /* 0x000fe40007ffe03a */
[----:B------:R-:W-:Y:S02]  /*5b60*/  LOP3.LUT R61, R61, 0xf, RZ, 0xc0, !PT ;  /* 0x0000000f3d3d7812 */ /* 0x000fe400078ec0ff */
[----:B------:R-:W-:Y:S02]  /*5b70*/  LOP3.LUT R56, R54, 0xf00, RZ, 0xe2, !PT ;  /* 0x00000f0036387812 */ /* 0x000fe400078ee2ff */
[-C--:B------:R-:W-:Y:S01]  /*5b80*/  IADD3 R54, P5, PT, R174, R70.reuse, RZ ;  /* 0x00000046ae367210 */ /* 0x080fe20007fbe0ff */
[----:B------:R-:W-:Y:S01]  /*5b90*/  IMAD R58, R58, 0x10, R61 ;  /* 0x000000103a3a7824 */ /* 0x000fe200078e023d */
[----:B------:R-:W-:Y:S01]  /*5ba0*/  ISETP.GE.U32.AND P2, PT, R45, 0x7fffff92, PT ;  /* 0x7fffff922d00780c */ /* 0x000fe20003f46070 */
[----:B------:R-:W-:Y:S01]  /*5bb0*/  IMAD R56, R55, 0x1000, R56 ;  /* 0x0000100037387824 */ /* 0x000fe200078e0238 */
[-C--:B------:R-:W-:Y:S01]  /*5bc0*/  IADD3 R10, P1, PT, R178, R70.reuse, RZ ;  /* 0x00000046b20a7210 */ /* 0x080fe20007f3e0ff */
[----:B------:R-:W-:Y:S01]  /*5bd0*/  IMAD.X R55, R175, 0x1, R71, P5 ;  /* 0x00000001af377824 */ /* 0x000fe200028e0647 */
[----:B------:R-:W-:-:S02]  /*5be0*/  IADD3 R8, P5, PT, R176, R70, RZ ;  /* 0x00000046b0087210 */ /* 0x000fc40007fbe0ff */
[----:B------:R-:W-:Y:S02]  /*5bf0*/  LOP3.LUT R45, R58, 0xff, RZ, 0xc0, !PT ;  /* 0x000000ff3a2d7812 */ /* 0x000fe400078ec0ff */
[-C--:B--2---:R-:W-:Y:S01]  /*5c00*/  IADD3 R14, P6, PT, R182, R70.reuse, RZ ;  /* 0x00000046b60e7210 */ /* 0x084fe20007fde0ff */
[----:B------:R-:W-:Y:S01]  /*5c10*/  IMAD.X R9, R177, 0x1, R71, P5 ;  /* 0x00000001b1097824 */ /* 0x000fe200028e0647 */
[----:B------:R-:W-:Y:S01]  /*5c20*/  ISETP.GE.U32.AND P5, PT, R11, 0x7fffff91, PT ;  /* 0x7fffff910b00780c */ /* 0x000fe20003fa6070 */
[----:B------:R-:W-:Y:S02]  /*5c30*/  IMAD.IADD R45, R56, 0x1, R45 ;  /* 0x00000001382d7824 */ /* 0x000fe400078e022d */
[----:B------:R-:W-:Y:S01]  /*5c40*/  IMAD.X R11, R179, 0x1, R71, P1 ;  /* 0x00000001b30b7824 */ /* 0x000fe200008e0647 */
[----:B------:R-:W-:Y:S01]  /*5c50*/  IADD3 R12, P1, PT, R180, R70, RZ ;  /* 0x00000046b40c7210 */ /* 0x000fe20007f3e0ff */
[----:B------:R-:W-:Y:S01]  /*5c60*/  LDGSTS.E [R217+0x7000], desc[UR26][R16.64], !P2 ;  /* 0x0700000010d97fae */ /* 0x000fe2000d1a101a */
[----:B------:R-:W-:-:S03]  /*5c70*/  LOP3.LUT R45, R45, 0xffff, RZ, 0xc0, !PT ;  /* 0x0000ffff2d2d7812 */ /* 0x000fc600078ec0ff */
[----:B------:R2:W-:Y:S01]  /*5c80*/  LDGSTS.E [R217+0x7400], desc[UR26][R18.64], !P2 ;  /* 0x0740000012d97fae */ /* 0x0005e2000d1a101a */
[----:B------:R-:W-:Y:S01]  /*5c90*/  SHF.R.U32.HI R15, RZ, 0xf, R45 ;  /* 0x0000000fff0f7819 */ /* 0x000fe2000001162d */
[----:B------:R-:W-:Y:S01]  /*5ca0*/  IMAD.X R13, R181, 0x1, R71, P1 ;  /* 0x00000001b50d7824 */ /* 0x000fe200008e0647 */
[----:B-1----:R-:W-:Y:S01]  /*5cb0*/  SHF.R.U32.HI R21, RZ, 0xe, R45 ;  /* 0x0000000eff157819 */ /* 0x002fe2000001162d */
[----:B------:R1:W-:Y:S01]  /*5cc0*/  LDGSTS.E [R217+0x7800], desc[UR26][R22.64], !P5 ;  /* 0x0780000016d97fae */ /* 0x0003e2000e9a101a */
[----:B------:R-:W-:Y:S01]  /*5cd0*/  LOP3.LUT P1, RZ, R15, 0x1, RZ, 0xc0, !PT ;  /* 0x000000010fff7812 */ /* 0x000fe2000782c0ff */
[----:B------:R-:W-:Y:S01]  /*5ce0*/  IMAD.X R15, R183, 0x1, R71, P6 ;  /* 0x00000001b70f7824 */ /* 0x000fe200030e0647 */
[----:B------:R-:W-:Y:S01]  /*5cf0*/  SHF.R.U32.HI R56, RZ, 0xd, R45 ;  /* 0x0000000dff387819 */ /* 0x000fe2000001162d */
[----:B------:R1:W-:Y:S01]  /*5d00*/  LDGSTS.E [R217+0x7c00], desc[UR26][R26.64], !P5 ;  /* 0x07c000001ad97fae */ /* 0x0003e2000e9a101a */
[----:B------:R-:W-:Y:S02]  /*5d10*/  IADD3 R24, P5, PT, R184, R70, RZ ;  /* 0x00000046b8187210 */ /* 0x000fe40007fbe0ff */
[----:B------:R-:W-:-:S02]  /*5d20*/  LOP3.LUT P2, RZ, R21, 0x1, RZ, 0xc0, !PT ;  /* 0x0000000115ff7812 */ /* 0x000fc4000784c0ff */
[----:B--2---:R-:W-:Y:S01]  /*5d30*/  SHF.R.U32.HI R19, RZ, 0xc, R45 ;  /* 0x0000000cff137819 */ /* 0x004fe2000001162d */
[----:B------:R-:W-:Y:S01]  /*5d40*/  IMAD.X R25, R185, 0x1, R71, P5 ;  /* 0x00000001b9197824 */ /* 0x000fe200028e0647 */
[----:B------:R-:W-:Y:S02]  /*5d50*/  LOP3.LUT P5, RZ, R56, 0x1, RZ, 0xc0, !PT ;  /* 0x0000000138ff7812 */ /* 0x000fe400078ac0ff */
[--C-:B-1----:R-:W-:Y:S01]  /*5d60*/  SHF.R.U32.HI R23, RZ, 0xb, R45.reuse ;  /* 0x0000000bff177819 */ /* 0x102fe2000001162d */
[----:B------:R1:W-:Y:S01]  /*5d70*/  LDGSTS.E [R217+0x8000], desc[UR26][R28.64], P1 ;  /* 0x080000001cd97fae */ /* 0x0003e200089a101a */
[-C--:B------:R-:W-:Y:S02]  /*5d80*/  IADD3 R20, P6, PT, R186, R70.reuse, RZ ;  /* 0x00000046ba147210 */ /* 0x080fe40007fde0ff */
[----:B------:R-:W-:Y:S01]  /*5d90*/  SHF.R.U32.HI R27, RZ, 0xa, R45 ;  /* 0x0000000aff1b7819 */ /* 0x000fe2000001162d */
[----:B------:R2:W-:Y:S01]  /*5da0*/  LDGSTS.E [R217+0x8400], desc[UR26][R30.64], P1 ;  /* 0x084000001ed97fae */ /* 0x0005e200089a101a */
[-C--:B------:R-:W-:Y:S01]  /*5db0*/  IADD3 R16, P1, PT, R188, R70.reuse, RZ ;  /* 0x00000046bc107210 */ /* 0x080fe20007f3e0ff */
[--C-:B------:R-:W-:Y:S01]  /*5dc0*/  IMAD.X R21, R187, 0x1, R71.reuse, P6 ;  /* 0x00000001bb157824 */ /* 0x100fe200030e0647 */
[-C--:B------:R-:W-:Y:S01]  /*5dd0*/  IADD3 R18, P6, PT, R190, R70.reuse, RZ ;  /* 0x00000046be127210 */ /* 0x080fe20007fde0ff */
[----:B------:R-:W-:Y:S02]  /*5de0*/  LDGSTS.E [R217+0x8800], desc[UR26][R4.64], P2 ;  /* 0x0880000004d97fae */ /* 0x000fe400091a101a */
[--C-:B------:R-:W-:Y:S01]  /*5df0*/  IMAD.X R17, R189, 0x1, R71.reuse, P1 ;  /* 0x00000001bd117824 */ /* 0x100fe200008e0647 */
[----:B------:R-:W-:Y:S01]  /*5e00*/  LOP3.LUT P1, RZ, R19, 0x1, RZ, 0xc0, !PT ;  /* 0x0000000113ff7812 */ /* 0x000fe2000782c0ff */
[----:B------:R3:W-:Y:S01]  /*5e10*/  LDGSTS.E [R217+0x8c00], desc[UR26][R6.64], P2 ;  /* 0x08c0000006d97fae */ /* 0x0007e200091a101a */
[----:B------:R-:W-:Y:S01]  /*5e20*/  LOP3.LUT P2, RZ, R23, 0x1, RZ, 0xc0, !PT ;  /* 0x0000000117ff7812 */ /* 0x000fe2000784c0ff */
[----:B------:R-:W-:Y:S01]  /*5e30*/  IMAD.X R19, R191, 0x1, R71, P6 ;  /* 0x00000001bf137824 */ /* 0x000fe200030e0647 */
[----:B------:R-:W-:Y:S01]  /*5e40*/  IADD3 R26, P6, PT, R194, R70, RZ ;  /* 0x00000046c21a7210 */ /* 0x000fe20007fde0ff */
[----:B------:R-:W-:Y:S01]  /*5e50*/  LDGSTS.E [R217+0x9000], desc[UR26][R32.64], P5 ;  /* 0x0900000020d97fae */ /* 0x000fe2000a9a101a */
[----:B-1----:R-:W-:-:S02]  /*5e60*/  SHF.R.U32.HI R29, RZ, 0x8, R45 ;  /* 0x00000008ff1d7819 */ /* 0x002fc4000001162d */
[----:B--2---:R-:W-:Y:S01]  /*5e70*/  SHF.R.U32.HI R31, RZ, 0x7, R45 ;  /* 0x00000007ff1f7819 */ /* 0x004fe2000001162d */
[----:B------:R1:W-:Y:S01]  /*5e80*/  LDGSTS.E [R217+0x9400], desc[UR26][R34.64], P5 ;  /* 0x0940000022d97fae */ /* 0x0003e2000a9a101a */
[----:B------:R-:W-:-:S03]  /*5e90*/  IADD3 R22, P5, PT, R192, R70, RZ ;  /* 0x00000046c0167210 */ /* 0x000fc60007fbe0ff */
[----:B------:R2:W-:Y:S01]  /*5ea0*/  LDGSTS.E [R217+0x9800], desc[UR26][R36.64], P1 ;  /* 0x0980000024d97fae */ /* 0x0005e200089a101a */
[----:B---3--:R-:W-:Y:S01]  /*5eb0*/  SHF.R.U32.HI R7, RZ, 0x9, R45 ;  /* 0x00000009ff077819 */ /* 0x008fe2000001162d */
[--C-:B------:R-:W-:Y:S01]  /*5ec0*/  IMAD.X R23, R193, 0x1, R71.reuse, P5 ;  /* 0x00000001c1177824 */ /* 0x100fe200028e0647 */
[----:B------:R-:W-:Y:S01]  /*5ed0*/  LOP3.LUT P5, RZ, R27, 0x1, RZ, 0xc0, !PT ;  /* 0x000000011bff7812 */ /* 0x000fe200078ac0ff */
[----:B------:R3:W-:Y:S01]  /*5ee0*/  LDGSTS.E [R217+0x9c00], desc[UR26][R38.64], P1 ;  /* 0x09c0000026d97fae */ /* 0x0007e200089a101a */
[-C--:B------:R-:W-:Y:S01]  /*5ef0*/  IADD3 R4, P1, PT, R196, R70.reuse, RZ ;  /* 0x00000046c4047210 */ /* 0x080fe20007f3e0ff */
[----:B------:R-:W-:Y:S01]  /*5f00*/  IMAD.X R27, R195, 0x1, R71, P6 ;  /* 0x00000001c31b7824 */ /* 0x000fe200030e0647 */
[-C--:B------:R-:W-:Y:S01]  /*5f10*/  IADD3 R6, P6, PT, R204, R70.reuse, RZ ;  /* 0x00000046cc067210 */ /* 0x080fe20007fde0ff */
[----:B------:R4:W-:Y:S01]  /*5f20*/  LDGSTS.E [R217+0xa000], desc[UR26][R40.64], P2 ;  /* 0x0a00000028d97fae */ /* 0x0009e200091a101a */
[----:B-1----:R-:W-:Y:S01]  /*5f30*/  SHF.R.U32.HI R35, RZ, 0x6, R45 ;  /* 0x00000006ff237819 */ /* 0x002fe2000001162d */
[--C-:B------:R-:W-:Y:S01]  /*5f40*/  IMAD.X R5, R197, 0x1, R71.reuse, P1 ;  /* 0x00000001c5057824 */ /* 0x100fe200008e0647 */
[----:B------:R-:W-:Y:S01]  /*5f50*/  LOP3.LUT P1, RZ, R7, 0x1, RZ, 0xc0, !PT ;  /* 0x0000000107ff7812 */ /* 0x000fe2000782c0ff */
[----:B------:R-:W-:Y:S01]  /*5f60*/  LDGSTS.E [R217+0xa400], desc[UR26][R42.64], P2 ;  /* 0x0a4000002ad97fae */ /* 0x000fe200091a101a */
[----:B------:R-:W-:Y:S01]  /*5f70*/  LOP3.LUT P2, RZ, R29, 0x1, RZ, 0xc0, !PT ;  /* 0x000000011dff7812 */ /* 0x000fe2000784c0ff */
[----:B------:R-:W-:Y:S01]  /*5f80*/  IMAD.X R7, R205, 0x1, R71, P6 ;  /* 0x00000001cd077824 */ /* 0x000fe200030e0647 */
[----:B------:R-:W-:Y:S01]  /*5f90*/  IADD3 R30, P6, PT, R206, R70, RZ ;  /* 0x00000046ce1e7210 */ /* 0x000fe20007fde0ff */
[----:B------:R-:W-:Y:S01]  /*5fa0*/  LDGSTS.E [R217+0xa800], desc[UR26][R46.64], P5 ;  /* 0x0a8000002ed97fae */ /* 0x000fe2000a9a101a */
[----:B--2---:R-:W-:-:S02]  /*5fb0*/  SHF.R.U32.HI R37, RZ, 0x5, R45 ;  /* 0x00000005ff257819 */ /* 0x004fc4000001162d */
[----:B---3--:R-:W-:Y:S01]  /*5fc0*/  SHF.R.U32.HI R39, RZ, 0x4, R45 ;  /* 0x00000004ff277819 */ /* 0x008fe2000001162d */
[----:B------:R-:W-:Y:S01]  /*5fd0*/  LDGSTS.E [R217+0xac00], desc[UR26][R50.64], P5 ;  /* 0x0ac0000032d97fae */ /* 0x000fe2000a9a101a */
[-C--:B------:R-:W-:Y:S02]  /*5fe0*/  IADD3 R28, P5, PT, R198, R70.reuse, RZ ;  /* 0x00000046c61c7210 */ /* 0x080fe40007fbe0ff */
[----:B----4-:R-:W-:Y:S01]  /*5ff0*/  SHF.R.S32.HI R40, RZ, 0x1f, R49 ;  /* 0x0000001fff287819 */ /* 0x010fe20000011431 */
[----:B------:R-:W-:Y:S02]  /*6000*/  LDGSTS.E [R217+0xb000], desc[UR26][R52.64], P1 ;  /* 0x0b00000034d97fae */ /* 0x000fe400089a101a */
[--C-:B------:R-:W-:Y:S01]  /*6010*/  IMAD.X R29, R199, 0x1, R71.reuse, P5 ;  /* 0x00000001c71d7824 */ /* 0x100fe200028e0647 */
[----:B------:R-:W-:Y:S01]  /*6020*/  LOP3.LUT P5, RZ, R31, 0x1, RZ, 0xc0, !PT ;  /* 0x000000011fff7812 */ /* 0x000fe200078ac0ff */
[----:B------:R-:W-:Y:S01]  /*6030*/  LDGSTS.E [R217+0xb400], desc[UR26][R54.64], P1 ;  /* 0x0b40000036d97fae */ /* 0x000fe200089a101a */
[-C--:B------:R-:W-:Y:S01]  /*6040*/  IADD3 R32, P1, PT, R200, R70.reuse, RZ ;  /* 0x00000046c8207210 */ /* 0x080fe20007f3e0ff */
[--C-:B------:R-:W-:Y:S01]  /*6050*/  IMAD.X R31, R207, 0x1, R71.reuse, P6 ;  /* 0x00000001cf1f7824 */ /* 0x100fe200030e0647 */
[----:B------:R-:W-:Y:S01]  /*6060*/  IADD3 R34, P6, PT, R208, R70, RZ ;  /* 0x00000046d0227210 */ /* 0x000fe20007fde0ff */
[----:B------:R-:W-:Y:S01]  /*6070*/  LDGSTS.E [R217+0xb800], desc[UR26][R8.64], P2 ;  /* 0x0b80000008d97fae */ /* 0x000fe200091a101a */
[----:B------:R-:W-:Y:S01]  /*6080*/  SHF.L.U64.HI R73, R49, 0x2, R40 ;  /* 0x0000000231497819 */ /* 0x000fe20000010228 */
[----:B------:R-:W-:Y:S01]  /*6090*/  IMAD.X R33, R201, 0x1, R71, P1 ;  /* 0x00000001c9217824 */ /* 0x000fe200008e0647 */
[----:B------:R-:W-:Y:S01]  /*60a0*/  LOP3.LUT P1, RZ, R35, 0x1, RZ, 0xc0, !PT ;  /* 0x0000000123ff7812 */ /* 0x000fe2000782c0ff */
[----:B------:R1:W-:Y:S01]  /*60b0*/  LDGSTS.E [R217+0xbc00], desc[UR26][R10.64], P2 ;  /* 0x0bc000000ad97fae */ /* 0x0003e200091a101a */
[----:B------:R-:W-:-:S02]  /*60c0*/  IADD3.X R35, PT, PT, R209, R71, RZ, P6, !PT ;  /* 0x00000047d1237210 */ /* 0x000fc400037fe4ff */
[----:B------:R-:W-:Y:S01]  /*60d0*/  IADD3 R38, P6, PT, R210, R70, RZ ;  /* 0x00000046d2267210 */ /* 0x000fe20007fde0ff */
[----:B------:R-:W-:Y:S01]  /*60e0*/  LDGSTS.E [R217+0xc000], desc[UR26][R12.64], P5 ;  /* 0x0c0000000cd97fae */ /* 0x000fe2000a9a101a */
[----:B------:R-:W-:-:S03]  /*60f0*/  LOP3.LUT P2, RZ, R37, 0x1, RZ, 0xc0, !PT ;  /* 0x0000000125ff7812 */ /* 0x000fc6000784c0ff */
[----:B------:R2:W-:Y:S01]  /*6100*/  LDGSTS.E [R217+0xc400], desc[UR26][R14.64], P5 ;  /* 0x0c4000000ed97fae */ /* 0x0005e2000a9a101a */
[----:B------:R-:W-:Y:S02]  /*6110*/  IADD3 R36, P5, PT, R202, R70, RZ ;  /* 0x00000046ca247210 */ /* 0x000fe40007fbe0ff */
[----:B-1----:R-:W-:Y:S01]  /*6120*/  SHF.R.U32.HI R11, RZ, 0x3, R45 ;  /* 0x00000003ff0b7819 */ /* 0x002fe2000001162d */
[----:B------:R-:W-:Y:S02]  /*6130*/  LDGSTS.E [R217+0xc800], desc[UR26][R24.64], P1 ;  /* 0x0c80000018d97fae */ /* 0x000fe400089a101a */
[--C-:B------:R-:W-:Y:S01]  /*6140*/  IMAD.X R37, R203, 0x1, R71.reuse, P5 ;  /* 0x00000001cb257824 */ /* 0x100fe200028e0647 */
[----:B------:R-:W-:Y:S01]  /*6150*/  LOP3.LUT P5, RZ, R39, 0x1, RZ, 0xc0, !PT ;  /* 0x0000000127ff7812 */ /* 0x000fe200078ac0ff */
[----:B------:R-:W-:Y:S01]  /*6160*/  IMAD.X R39, R211, 0x1, R71, P6 ;  /* 0x00000001d3277824 */ /* 0x000fe200030e0647 */
[-C--:B------:R-:W-:Y:S01]  /*6170*/  IADD3 R8, P6, PT, R124, R72.reuse, RZ ;  /* 0x000000487c087210 */ /* 0x080fe20007fde0ff */
[----:B------:R-:W-:Y:S01]  /*6180*/  LDGSTS.E [R217+0xcc00], desc[UR26][R20.64], P1 ;  /* 0x0cc0000014d97fae */ /* 0x000fe200089a101a */
[----:B------:R-:W-:-:S02]  /*6190*/  IADD3 R10, P1, PT, R122, R72, RZ ;  /* 0x000000487a0a7210 */ /* 0x000fc40007f3e0ff */
[----:B--2---:R-:W-:Y:S01]  /*61a0*/  SHF.R.U32.HI R15, RZ, 0x2, R45 ;  /* 0x00000002ff0f7819 */ /* 0x004fe2000001162d */
[--C-:B------:R-:W-:Y:S01]  /*61b0*/  IMAD.X R9, R125, 0x1, R73.reuse, P6 ;  /* 0x000000017d097824 */ /* 0x100fe200030e0649 */
[----:B------:R-:W-:Y:S01]  /*61c0*/  LOP3.LUT P6, RZ, R11, 0x1, RZ, 0xc0, !PT ;  /* 0x000000010bff7812 */ /* 0x000fe200078cc0ff */
[----:B------:R-:W-:Y:S01]  /*61d0*/  IMAD.X R11, R123, 0x1, R73, P1 ;  /* 0x000000017b0b7824 */ /* 0x000fe200008e0649 */
[----:B------:R1:W-:Y:S01]  /*61e0*/  LDGSTS.E [R217+0xd000], desc[UR26][R16.64], P2 ;  /* 0x0d00000010d97fae */ /* 0x0003e200091a101a */
[-C--:B-----5:R-:W-:Y:S02]  /*61f0*/  IADD3 R12, P1, PT, R66, R72.reuse, RZ ;  /* 0x00000048420c7210 */ /* 0x0a0fe40007f3e0ff */
[----:B------:R-:W-:Y:S01]  /*6200*/  SHF.R.U32.HI R45, RZ, 0x1, R45 ;  /* 0x00000001ff2d7819 */ /* 0x000fe2000001162d */
[----:B------:R-:W-:Y:S01]  /*6210*/  LDGSTS.E [R217+0xd400], desc[UR26][R18.64], P2 ;  /* 0x0d40000012d97fae */ /* 0x000fe200091a101a */
[----:B------:R-:W-:Y:S01]  /*6220*/  IADD3 R14, P2, PT, R250, R72, RZ ;  /* 0x00000048fa0e7210 */ /* 0x000fe20007f5e0ff */
[--C-:B------:R-:W-:Y:S01]  /*6230*/  IMAD.X R13, R67, 0x1, R73.reuse, P1 ;  /* 0x00000001430d7824 */ /* 0x100fe200008e0649 */
[----:B------:R-:W-:Y:S01]  /*6240*/  LOP3.LUT P1, RZ, R15, 0x1, RZ, 0xc0, !PT ;  /* 0x000000010fff7812 */ /* 0x000fe2000782c0ff */
[----:B------:R2:W-:Y:S02]  /*6250*/  LDGSTS.E [R217+0xd800], desc[UR26][R22.64], P5 ;  /* 0x0d80000016d97fae */ /* 0x0005e4000a9a101a */
[----:B------:R-:W-:Y:S01]  /*6260*/  IMAD.X R15, R251, 0x1, R73, P2 ;  /* 0x00000001fb0f7824 */ /* 0x000fe200010e0649 */
[----:B------:R-:W-:Y:S01]  /*6270*/  ISETP.GT.AND P2, PT, R241, 0x5f, PT ;  /* 0x0000005ff100780c */ /* 0x000fe20003f44270 */
[----:B------:R-:W-:Y:S01]  /*6280*/  LDGSTS.E [R217+0xdc00], desc[UR26][R26.64], P5 ;  /* 0x0dc000001ad97fae */ /* 0x000fe2000a9a101a */
[----:B------:R-:W-:-:S03]  /*6290*/  ISETP.GE.AND P5, PT, R65, R120, PT ;  /* 0x000000784100720c */ /* 0x000fc60003fa6270 */
[----:B------:R3:W-:Y:S01]  /*62a0*/  LDGSTS.E [R217+0xe000], desc[UR26][R4.64], P6 ;  /* 0x0e00000004d97fae */ /* 0x0007e2000b1a101a */
[----:B-1----:R-:W-:Y:S02]  /*62b0*/  SEL R17, RZ, 0x4, P5 ;  /* 0x00000004ff117807 */ /* 0x002fe40002800000 */
[----:B------:R-:W-:Y:S01]  /*62c0*/  LOP3.LUT P5, RZ, R45, 0x1, RZ, 0xc0, !PT ;  /* 0x000000012dff7812 */ /* 0x000fe200078ac0ff */
[----:B------:R1:W-:Y:S01]  /*62d0*/  LDGSTS.E [R217+0xe400], desc[UR26][R6.64], P6 ;  /* 0x0e40000006d97fae */ /* 0x0003e2000b1a101a */
[-C--:B------:R-:W-:Y:S02]  /*62e0*/  IADD3 R16, P6, PT, R248, R72.reuse, RZ ;  /* 0x00000048f8107210 */ /* 0x080fe40007fde0ff */
[----:B--2---:R-:W-:Y:S01]  /*62f0*/  SEL R22, R17, RZ, P2 ;  /* 0x000000ff11167207 */ /* 0x004fe20001000000 */
[----:B------:R1:W-:Y:S01]  /*6300*/  LDGSTS.E [R217+0xe800], desc[UR26][R28.64], P1 ;  /* 0x0e8000001cd97fae */ /* 0x0003e200089a101a */
[-C--:B------:R-:W-:Y:S01]  /*6310*/  IADD3 R18, P2, PT, R246, R72.reuse, RZ ;  /* 0x00000048f6127210 */ /* 0x080fe20007f5e0ff */
[--C-:B------:R-:W-:Y:S01]  /*6320*/  IMAD.X R17, R249, 0x1, R73.reuse, P6 ;  /* 0x00000001f9117824 */ /* 0x100fe200030e0649 */
[-C--:B------:R-:W-:Y:S01]  /*6330*/  IADD3 R20, P6, PT, R244, R72.reuse, RZ ;  /* 0x00000048f4147210 */ /* 0x080fe20007fde0ff */
[----:B------:R1:W-:Y:S01]  /*6340*/  LDGSTS.E [R217+0xec00], desc[UR26][R30.64], P1 ;  /* 0x0ec000001ed97fae */ /* 0x0003e200089a101a */
[----:B------:R-:W-:Y:S01]  /*6350*/  ISETP.GE.AND P1, PT, R241, 0x20, PT ;  /* 0x00000020f100780c */ /* 0x000fe20003f26270 */
[--C-:B------:R-:W-:Y:S01]  /*6360*/  IMAD.X R19, R247, 0x1, R73.reuse, P2 ;  /* 0x00000001f7137824 */ /* 0x100fe200010e0649 */
[----:B---3--:R-:W-:Y:S01]  /*6370*/  IADD3 R4, P2, PT, R242, R72, RZ ;  /* 0x00000048f2047210 */ /* 0x008fe20007f5e0ff */
[--C-:B------:R-:W-:Y:S01]  /*6380*/  IMAD.X R21, R245, 0x1, R73.reuse, P6 ;  /* 0x00000001f5157824 */ /* 0x100fe200030e0649 */
[----:B------:R-:W-:Y:S01]  /*6390*/  ISETP.NE.U32.AND P6, PT, R22, RZ, PT ;  /* 0x000000ff1600720c */ /* 0x000fe20003fc5070 */
[----:B------:R1:W-:Y:S02]  /*63a0*/  LDGSTS.E [R217+0xf000], desc[UR26][R32.64], P5 ;  /* 0x0f00000020d97fae */ /* 0x0003e4000a9a101a */
[----:B------:R-:W-:Y:S01]  /*63b0*/  IMAD.X R5, R243, 0x1, R73, P2 ;  /* 0x00000001f3057824 */ /* 0x000fe200010e0649 */
[----:B------:R-:W-:Y:S01]  /*63c0*/  ISETP.GE.AND P2, PT, R241, 0x40, PT ;  /* 0x00000040f100780c */ /* 0x000fe20003f46270 */
        /* <DEDUP_REMOVED lines=12> */
[----:B------:R-:W0:Y:S01]  /*6490*/  LDGDEPBAR ;  /* 0x00000000000079af */ /* 0x000e220000000000 */
[----:B------:R-:W-:Y:S05]  /*64a0*/  @!P2 BRA `(.L_x_8) ;  /* 0x0000003800e0a947 */ /* 0x000fea0003800000 */
[----:B------:R-:W2:Y:S01]  /*64b0*/  LDL.LU R121, [R1+0x18] ;  /* 0x0000180001797983 */ /* 0x000ea20000300800 */
[----:B-1----:R-:W1:Y:S03]  /*64c0*/  LDC.64 R6, c[0x0][0x380] ;  /* 0x0000e000ff067b82 */ /* 0x002e660000000a00 */
[----:B------:R-:W3:Y:S04]  /*64d0*/  LDL.LU R122, [R1+0x1c] ;  /* 0x00001c00017a7983 */ /* 0x000ee80000300800 */
[----:B------:R-:W4:Y:S01]  /*64e0*/  LDL.LU R123, [R1+0x20] ;  /* 0x00002000017b7983 */ /* 0x000f220000300800 */
[----:B------:R-:W5:Y:S03]  /*64f0*/  LDC.64 R4, c[0x0][0x388] ;  /* 0x0000e200ff047b82 */ /* 0x000f660000000a00 */
[----:B------:R-:W4:Y:S04]  /*6500*/  LDL.LU R67, [R1+0x24] ;  /* 0x0000240001437983 */ /* 0x000f280000300800 */
[----:B------:R-:W4:Y:S04]  /*6510*/  LDL.LU R125, [R1+0x28] ;  /* 0x00002800017d7983 */ /* 0x000f280000300800 */
[----:B------:R-:W4:Y:S04]  /*6520*/  LDL.LU R66, [R1+0x2c] ;  /* 0x00002c0001427983 */ /* 0x000f280000300800 */
[----:B------:R-:W4:Y:S04]  /*6530*/  LDL.LU R65, [R1+0x30] ;  /* 0x0000300001417983 */ /* 0x000f280000300800 */
[----:B------:R-:W4:Y:S01]  /*6540*/  LDL.LU R120, [R1+0x34] ;  /* 0x0000340001787983 */ /* 0x000f220000300800 */
[----:B------:R-:W-:Y:S01]  /*6550*/  SHF.R.S32.HI R210, RZ, 0x1f, R215 ;  /* 0x0000001fffd27819 */ /* 0x000fe200000114d7 */
[C---:B------:R-:W-:Y:S01]  /*6560*/  IMAD R130, R48.reuse, 0x1f, RZ ;  /* 0x0000001f30827824 */ /* 0x040fe200078e02ff */
[----:B------:R-:W-:Y:S01]  /*6570*/  SHF.R.S32.HI R75, RZ, 0x1f, R212 ;  /* 0x0000001fff4b7819 */ /* 0x000fe200000114d4 */
[C---:B------:R-:W-:Y:S01]  /*6580*/  IMAD R127, R48.reuse, 0x1c, RZ ;  /* 0x0000001c307f7824 */ /* 0x040fe200078e02ff */
[----:B------:R-:W-:Y:S01]  /*6590*/  SHF.R.S32.HI R14, RZ, 0x1f, R48 ;  /* 0x0000001fff0e7819 */ /* 0x000fe20000011430 */
[C---:B------:R-:W-:Y:S01]  /*65a0*/  IMAD R126, R48.reuse, 0x1b, RZ ;  /* 0x0000001b307e7824 */ /* 0x040fe200078e02ff */
[----:B------:R-:W-:Y:S01]  /*65b0*/  SHF.R.S32.HI R206, RZ, 0x1f, R130 ;  /* 0x0000001fffce7819 */ /* 0x000fe20000011482 */
[----:B------:R-:W-:Y:S01]  /*65c0*/  IMAD R124, R48, 0x19, RZ ;  /* 0x00000019307c7824 */ /* 0x000fe200078e02ff */
[----:B------:R-:W-:Y:S01]  /*65d0*/  SHF.R.S32.HI R194, RZ, 0x1f, R127 ;  /* 0x0000001fffc27819 */ /* 0x000fe2000001147f */
[----:B-----5:R-:W-:Y:S01]  /*65e0*/  IMAD.WIDE.U32 R4, R49, 0xc, R4 ;  /* 0x0000000c31047825 */ /* 0x020fe200078e0004 */
[----:B------:R-:W-:-:S02]  /*65f0*/  SHF.R.S32.HI R190, RZ, 0x1f, R126 ;  /* 0x0000001fffbe7819 */ /* 0x000fc4000001147e */
[----:B------:R-:W-:Y:S01]  /*6600*/  SHF.R.S32.HI R86, RZ, 0x1f, R124 ;  /* 0x0000001fff567819 */ /* 0x000fe2000001147c */
[----:B------:R-:W-:Y:S01]  /*6610*/  IMAD R11, R40, 0xc, RZ ;  /* 0x0000000c280b7824 */ /* 0x000fe200078e02ff */
[----:B------:R-:W-:Y:S02]  /*6620*/  R2UR UR14, R57 ;  /* 0x00000000390e72ca */ /* 0x000fe400000e0000 */
[C---:B--2---:R-:W-:Y:S02]  /*6630*/  IADD3 R223, P5, PT, R215.reuse, R121, RZ ;  /* 0x00000079d7df7210 */ /* 0x044fe40007fbe0ff */
[----:B---3--:R-:W-:Y:S02]  /*6640*/  IADD3 R221, P6, PT, R215, R122, RZ ;  /* 0x0000007ad7dd7210 */ /* 0x008fe40007fde0ff */
[----:B------:R-:W-:Y:S01]  /*6650*/  LEA.HI.X.SX32 R224, R121, R210, 0x1, P5 ;  /* 0x000000d279e07211 */ /* 0x000fe200028f0eff */
[----:B------:R-:W-:Y:S01]  /*6660*/  IMAD R121, R48, 0x14, RZ ;  /* 0x0000001430797824 */ /* 0x000fe200078e02ff */
[----:B----4-:R-:W-:-:S02]  /*6670*/  IADD3 R219, P2, PT, R215, R123, RZ ;  /* 0x0000007bd7db7210 */ /* 0x010fc40007f5e0ff */
[-C--:B------:R-:W-:Y:S01]  /*6680*/  LEA.HI.X.SX32 R222, R122, R210.reuse, 0x1, P6 ;  /* 0x000000d27ade7211 */ /* 0x080fe200030f0eff */
[----:B------:R-:W-:Y:S01]  /*6690*/  IMAD.MOV.U32 R122, RZ, RZ, R121 ;  /* 0x000000ffff7a7224 */ /* 0x000fe200078e0079 */
[----:B------:R-:W-:Y:S01]  /*66a0*/  IADD3 R217, P4, PT, R215, R67, RZ ;  /* 0x00000043d7d97210 */ /* 0x000fe20007f9e0ff */
[C---:B------:R-:W-:Y:S01]  /*66b0*/  IMAD R121, R48.reuse, 0x1e, RZ ;  /* 0x0000001e30797824 */ /* 0x040fe200078e02ff */
[-C--:B------:R-:W-:Y:S01]  /*66c0*/  LEA.HI.X.SX32 R220, R123, R210.reuse, 0x1, P2 ;  /* 0x000000d27bdc7211 */ /* 0x080fe200010f0eff */
[C---:B------:R-:W-:Y:S01]  /*66d0*/  IMAD R123, R48.reuse, 0x18, RZ ;  /* 0x00000018307b7824 */ /* 0x040fe200078e02ff */
[----:B------:R-:W-:Y:S01]  /*66e0*/  IADD3 R8, P5, PT, R215, R125, RZ ;  /* 0x0000007dd7087210 */ /* 0x000fe20007fbe0ff */
[----:B------:R-:W-:Y:S01]  /*66f0*/  IMAD.MOV.U32 R129, RZ, RZ, R121 ;  /* 0x000000ffff817224 */ /* 0x000fe200078e0079 */
[----:B------:R-:W-:Y:S01]  /*6700*/  LEA.HI.X.SX32 R218, R67, R210, 0x1, P4 ;  /* 0x000000d243da7211 */ /* 0x000fe200020f0eff */
[C---:B------:R-:W-:Y:S01]  /*6710*/  IMAD R67, R48.reuse, 0x1d, RZ ;  /* 0x0000001d30437824 */ /* 0x040fe200078e02ff */
[----:B------:R-:W-:Y:S01]  /*6720*/  IADD3 R213, P6, PT, R215, R66, RZ ;  /* 0x00000042d7d57210 */ /* 0x000fe20007fde0ff */
[C---:B------:R-:W-:Y:S01]  /*6730*/  IMAD R121, R48.reuse, 0x13, RZ ;  /* 0x0000001330797824 */ /* 0x040fe200078e02ff */
[-C--:B------:R-:W-:Y:S01]  /*6740*/  LEA.HI.X.SX32 R9, R125, R210.reuse, 0x1, P5 ;  /* 0x000000d27d097211 */ /* 0x080fe200028f0eff */
[----:B------:R-:W-:Y:S01]  /*6750*/  IMAD.MOV.U32 R128, RZ, RZ, R67 ;  /* 0x000000ffff807224 */ /* 0x000fe200078e0043 */
[C---:B------:R-:W-:Y:S01]  /*6760*/  IADD3 R211, P2, PT, R215.reuse, R65, RZ ;  /* 0x00000041d7d37210 */ /* 0x040fe20007f5e0ff */
[----:B------:R-:W-:Y:S01]  /*6770*/  IMAD R67, R48, 0x1a, RZ ;  /* 0x0000001a30437824 */ /* 0x000fe200078e02ff */
[----:B------:R-:W-:Y:S01]  /*6780*/  LEA.HI.X.SX32 R12, R66, R210, 0x1, P6 ;  /* 0x000000d2420c7211 */ /* 0x000fe200030f0eff */
[----:B------:R-:W-:Y:S01]  /*6790*/  IMAD R66, R48, 0x12, RZ ;  /* 0x0000001230427824 */ /* 0x000fe200078e02ff */
[----:B------:R-:W-:Y:S01]  /*67a0*/  IADD3 R209, P4, PT, R215, R120, RZ ;  /* 0x00000078d7d17210 */ /* 0x000fe20007f9e0ff */
[----:B-1----:R-:W-:Y:S01]  /*67b0*/  IMAD.WIDE.U32 R214, R214, 0xc, R6 ;  /* 0x0000000cd6d67825 */ /* 0x002fe200078e0006 */
[----:B------:R-:W-:-:S02]  /*67c0*/  SHF.R.S32.HI R7, RZ, 0x1f, R216 ;  /* 0x0000001fff077819 */ /* 0x000fc400000114d8 */
[-C--:B------:R-:W-:Y:S01]  /*67d0*/  IADD3 R207, P6, PT, R216, R130.reuse, RZ ;  /* 0x00000082d8cf7210 */ /* 0x080fe20007fde0ff */
[----:B------:R-:W-:Y:S01]  /*67e0*/  IMAD.MOV.U32 R125, RZ, RZ, R67 ;  /* 0x000000ffff7d7224 */ /* 0x000fe200078e0043 */
[----:B------:R-:W-:Y:S02]  /*67f0*/  IADD3 R205, P5, PT, R212, R130, RZ ;  /* 0x00000082d4cd7210 */ /* 0x000fe40007fbe0ff */
[----:B------:R-:W-:Y:S01]  /*6800*/  SHF.R.S32.HI R202, RZ, 0x1f, R129 ;  /* 0x0000001fffca7819 */ /* 0x000fe20000011481 */
[--C-:B------:R-:W-:Y:S01]  /*6810*/  IMAD.X R208, R7, 0x1, R206.reuse, P6 ;  /* 0x0000000107d07824 */ /* 0x100fe200030e06ce */
[-C--:B------:R-:W-:Y:S01]  /*6820*/  IADD3 R203, P6, PT, R216, R129.reuse, RZ ;  /* 0x00000081d8cb7210 */ /* 0x080fe20007fde0ff */
[----:B------:R-:W-:Y:S01]  /*6830*/  IMAD.X R206, R75, 0x1, R206, P5 ;  /* 0x000000014bce7824 */ /* 0x000fe200028e06ce */
[----:B------:R-:W-:Y:S02]  /*6840*/  IADD3 R201, P5, PT, R212, R129, RZ ;  /* 0x00000081d4c97210 */ /* 0x000fe40007fbe0ff */
[----:B------:R-:W-:Y:S01]  /*6850*/  SHF.R.S32.HI R198, RZ, 0x1f, R128 ;  /* 0x0000001fffc67819 */ /* 0x000fe20000011480 */
[--C-:B------:R-:W-:Y:S01]  /*6860*/  IMAD.X R204, R7, 0x1, R202.reuse, P6 ;  /* 0x0000000107cc7824 */ /* 0x100fe200030e06ca */
[-C--:B------:R-:W-:Y:S01]  /*6870*/  IADD3 R199, P6, PT, R216, R128.reuse, RZ ;  /* 0x00000080d8c77210 */ /* 0x080fe20007fde0ff */
[----:B------:R-:W-:Y:S01]  /*6880*/  IMAD.X R202, R75, 0x1, R202, P5 ;  /* 0x000000014bca7824 */ /* 0x000fe200028e06ca */
[----:B------:R-:W-:-:S02]  /*6890*/  IADD3 R197, P5, PT, R212, R128, RZ ;  /* 0x00000080d4c57210 */ /* 0x000fc40007fbe0ff */
[----:B------:R-:W-:Y:S01]  /*68a0*/  SHF.R.S32.HI R82, RZ, 0x1f, R125 ;  /* 0x0000001fff527819 */ /* 0x000fe2000001147d */
[----:B------:R-:W-:Y:S01]  /*68b0*/  IMAD.X R200, R7, 0x1, R198, P6 ;  /* 0x0000000107c87824 */ /* 0x000fe200030e06c6 */
[-C--:B------:R-:W-:Y:S02]  /*68c0*/  IADD3 R195, P6, PT, R216, R127.reuse, RZ ;  /* 0x0000007fd8c37210 */ /* 0x080fe40007fde0ff */
[----:B------:R-:W-:Y:S02]  /*68d0*/  IADD3.X R198, PT, PT, R75, R198, RZ, P5, !PT ;  /* 0x000000c64bc67210 */ /* 0x000fe40002ffe4ff */
[----:B------:R-:W-:Y:S01]  /*68e0*/  IADD3 R193, P5, PT, R212, R127, RZ ;  /* 0x0000007fd4c17210 */ /* 0x000fe20007fbe0ff */
[--C-:B------:R-:W-:Y:S01]  /*68f0*/  IMAD.X R196, R7, 0x1, R194.reuse, P6 ;  /* 0x0000000107c47824 */ /* 0x100fe200030e06c2 */
[----:B------:R-:W-:Y:S02]  /*6900*/  IADD3 R191, P6, PT, R216, R126, RZ ;  /* 0x0000007ed8bf7210 */ /* 0x000fe40007fde0ff */
[----:B------:R-:W-:Y:S01]  /*6910*/  LEA.HI.X.SX32 R10, R65, R210, 0x1, P2 ;  /* 0x000000d2410a7211 */ /* 0x000fe200010f0eff */
[----:B------:R-:W-:Y:S01]  /*6920*/  IMAD.X R194, R75, 0x1, R194, P5 ;  /* 0x000000014bc27824 */ /* 0x000fe200028e06c2 */
[----:B------:R-:W-:Y:S01]  /*6930*/  IADD3 R79, P5, PT, R212, R126, RZ ;  /* 0x0000007ed44f7210 */ /* 0x000fe20007fbe0ff */
[--C-:B------:R-:W-:Y:S01]  /*6940*/  IMAD.X R192, R7, 0x1, R190.reuse, P6 ;  /* 0x0000000107c07824 */ /* 0x100fe200030e06be */
[-C--:B------:R-:W-:Y:S01]  /*6950*/  IADD3 R81, P6, PT, R216, R125.reuse, RZ ;  /* 0x0000007dd8517210 */ /* 0x080fe20007fde0ff */
[----:B------:R-:W-:Y:S01]  /*6960*/  IMAD R65, R48, 0x17, RZ ;  /* 0x0000001730417824 */ /* 0x000fe200078e02ff */
[----:B------:R-:W-:Y:S01]  /*6970*/  SHF.R.S32.HI R90, RZ, 0x1f, R123 ;  /* 0x0000001fff5a7819 */ /* 0x000fe2000001147b */
[----:B------:R-:W-:Y:S01]  /*6980*/  IMAD.X R190, R75, 0x1, R190, P5 ;  /* 0x000000014bbe7824 */ /* 0x000fe200028e06be */
[----:B------:R-:W-:Y:S01]  /*6990*/  IADD3 R83, P5, PT, R212, R125, RZ ;  /* 0x0000007dd4537210 */ /* 0x000fe20007fbe0ff */
[--C-:B------:R-:W-:Y:S01]  /*69a0*/  IMAD.X R80, R7, 0x1, R82.reuse, P6 ;  /* 0x0000000107507824 */ /* 0x100fe200030e0652 */
[----:B------:R-:W-:Y:S01]  /*69b0*/  IADD3 R85, P6, PT, R216, R124, RZ ;  /* 0x0000007cd8557210 */ /* 0x000fe20007fde0ff */
[----:B------:R-:W-:Y:S01]  /*69c0*/  IMAD.MOV.U32 R67, RZ, RZ, R65 ;  /* 0x000000ffff437224 */ /* 0x000fe200078e0041 */
[----:B------:R-:W-:Y:S01]  /*69d0*/  LEA.HI.X.SX32 R210, R120, R210, 0x1, P4 ;  /* 0x000000d278d27211 */ /* 0x000fe200020f0eff */
[----:B------:R-:W-:Y:S01]  /*69e0*/  IMAD.X R82, R75, 0x1, R82, P5 ;  /* 0x000000014b527824 */ /* 0x000fe200028e0652 */
[----:B------:R-:W-:Y:S01]  /*69f0*/  IADD3 R87, P5, PT, R212, R124, RZ ;  /* 0x0000007cd4577210 */ /* 0x000fe20007fbe0ff */
[----:B------:R-:W-:Y:S01]  /*6a00*/  IMAD.X R84, R7, 0x1, R86, P6 ;  /* 0x0000000107547824 */ /* 0x000fe200030e0656 */
[-C--:B------:R-:W-:Y:S01]  /*6a10*/  IADD3 R89, P6, PT, R216, R123.reuse, RZ ;  /* 0x0000007bd8597210 */ /* 0x080fe20007fde0ff */
[----:B------:R-:W-:Y:S01]  /*6a20*/  IMAD.MOV.U32 R120, RZ, RZ, R66 ;  /* 0x000000ffff787224 */ /* 0x000fe200078e0042 */
[----:B------:R-:W-:Y:S01]  /*6a30*/  SHF.R.S32.HI R94, RZ, 0x1f, R67 ;  /* 0x0000001fff5e7819 */ /* 0x000fe20000011443 */
[----:B------:R-:W-:Y:S01]  /*6a40*/  IMAD.X R86, R75, 0x1, R86, P5 ;  /* 0x000000014b567824 */ /* 0x000fe200028e0656 */
[----:B------:R-:W-:Y:S01]  /*6a50*/  IADD3 R91, P5, PT, R212, R123, RZ ;  /* 0x0000007bd45b7210 */ /* 0x000fe20007fbe0ff */
[----:B------:R-:W-:Y:S01]  /*6a60*/  IMAD.X R88, R7, 0x1, R90, P6 ;  /* 0x0000000107587824 */ /* 0x000fe200030e065a */
[-C--:B------:R-:W-:Y:S01]  /*6a70*/  IADD3 R93, P6, PT, R216, R67.reuse, RZ ;  /* 0x00000043d85d7210 */ /* 0x080fe20007fde0ff */
[----:B------:R-:W-:Y:S01]  /*6a80*/  IMAD R66, R48, 0x16, RZ ;  /* 0x0000001630427824 */ /* 0x000fe200078e02ff */
[----:B------:R-:W-:Y:S01]  /*6a90*/  SHF.R.S32.HI R106, RZ, 0x1f, R122 ;  /* 0x0000001fff6a7819 */ /* 0x000fe2000001147a */
[----:B------:R-:W-:Y:S01]  /*6aa0*/  IMAD.X R90, R75, 0x1, R90, P5 ;  /* 0x000000014b5a7824 */ /* 0x000fe200028e065a */
[----:B------:R-:W-:Y:S01]  /*6ab0*/  IADD3 R95, P5, PT, R212, R67, RZ ;  /* 0x00000043d45f7210 */ /* 0x000fe20007fbe0ff */
[----:B------:R-:W-:Y:S01]  /*6ac0*/  IMAD R65, R48, 0x15, RZ ;  /* 0x0000001530417824 */ /* 0x000fe200078e02ff */
[----:B------:R-:W2:Y:S01]  /*6ad0*/  LDL.LU R67, [R1+0x38] ;  /* 0x0000380001437983 */ /* 0x000ea20000300800 */
[----:B------:R-:W-:Y:S01]  /*6ae0*/  IMAD.X R92, R7, 0x1, R94, P6 ;  /* 0x00000001075c7824 */ /* 0x000fe200030e065e */
[----:B------:R-:W-:Y:S01]  /*6af0*/  SHF.R.S32.HI R98, RZ, 0x1f, R66 ;  /* 0x0000001fff627819 */ /* 0x000fe20000011442 */
[----:B------:R-:W-:Y:S01]  /*6b00*/  IMAD.X R94, R75, 0x1, R94, P5 ;  /* 0x000000014b5e7824 */ /* 0x000fe200028e065e */
[----:B------:R-:W-:-:S02]  /*6b10*/  IADD3 R97, P6, PT, R216, R66, RZ ;  /* 0x00000042d8617210 */ /* 0x000fc40007fde0ff */
[----:B------:R-:W-:Y:S02]  /*6b20*/  IADD3 R99, P5, PT, R212, R66, RZ ;  /* 0x00000042d4637210 */ /* 0x000fe40007fbe0ff */
[----:B------:R-:W3:Y:S01]  /*6b30*/  LDL.LU R66, [R1+0x3c] ;  /* 0x00003c0001427983 */ /* 0x000ee20000300800 */
[--C-:B------:R-:W-:Y:S01]  /*6b40*/  IMAD.X R96, R7, 0x1, R98.reuse, P6 ;  /* 0x0000000107607824 */ /* 0x100fe200030e0662 */
[----:B------:R-:W-:Y:S01]  /*6b50*/  SHF.R.S32.HI R102, RZ, 0x1f, R65 ;  /* 0x0000001fff667819 */ /* 0x000fe20000011441 */
[----:B------:R-:W-:Y:S01]  /*6b60*/  IMAD.X R98, R75, 0x1, R98, P5 ;  /* 0x000000014b627824 */ /* 0x000fe200028e0662 */
[-C--:B------:R-:W-:Y:S02]  /*6b70*/  IADD3 R101, P6, PT, R216, R65.reuse, RZ ;  /* 0x00000041d8657210 */ /* 0x080fe40007fde0ff */
[----:B------:R-:W-:Y:S02]  /*6b80*/  IADD3 R103, P5, PT, R212, R65, RZ ;  /* 0x00000041d4677210 */ /* 0x000fe40007fbe0ff */
[----:B------:R-:W4:Y:S01]  /*6b90*/  LDL.LU R65, [R1+0x40] ;  /* 0x0000400001417983 */ /* 0x000f220000300800 */
[--C-:B------:R-:W-:Y:S01]  /*6ba0*/  IMAD.X R100, R7, 0x1, R102.reuse, P6 ;  /* 0x0000000107647824 */ /* 0x100fe200030e0666 */
[-C--:B------:R-:W-:Y:S01]  /*6bb0*/  IADD3 R105, P6, PT, R216, R122.reuse, RZ ;  /* 0x0000007ad8697210 */ /* 0x080fe20007fde0ff */
[----:B------:R-:W-:Y:S01]  /*6bc0*/  IMAD.X R102, R75, 0x1, R102, P5 ;  /* 0x000000014b667824 */ /* 0x000fe200028e0666 */
[----:B------:R-:W-:Y:S01]  /*6bd0*/  IADD3 R107, P5, PT, R212, R122, RZ ;  /* 0x0000007ad46b7210 */ /* 0x000fe20007fbe0ff */
[----:B------:R-:W5:Y:S01]  /*6be0*/  LDL.LU R132, [R1+0x44] ;  /* 0x0000440001847983 */ /* 0x000f620000300800 */
[----:B------:R-:W-:Y:S01]  /*6bf0*/  SHF.R.S32.HI R110, RZ, 0x1f, R121 ;  /* 0x0000001fff6e7819 */ /* 0x000fe20000011479 */
        /* <DEDUP_REMOVED lines=13> */
[----:B------:R-:W-:Y:S01]  /*6cd0*/  IADD3 R185, P4, PT, R216, R48, RZ ;  /* 0x00000030d8b97210 */ /* 0x000fe20007f9e0ff */
[----:B------:R-:W-:Y:S01]  /*6ce0*/  IMAD.X R118, R75, 0x1, R118, P5 ;  /* 0x000000014b767824 */ /* 0x000fe200028e0676 */
[----:B--2---:R-:W-:-:S02]  /*6cf0*/  SHF.R.S32.HI R122, RZ, 0x1f, R67 ;  /* 0x0000001fff7a7819 */ /* 0x004fc40000011443 */
[-C--:B------:R-:W-:Y:S02]  /*6d00*/  IADD3 R121, P6, PT, R216, R67.reuse, RZ ;  /* 0x00000043d8797210 */ /* 0x080fe40007fde0ff */
[----:B------:R-:W-:Y:S02]  /*6d10*/  IADD3 R123, P5, PT, R212, R67, RZ ;  /* 0x00000043d47b7210 */ /* 0x000fe40007fbe0ff */
[----:B------:R-:W2:Y:S01]  /*6d20*/  LDL.LU R67, [R1+0x50] ;  /* 0x0000500001437983 */ /* 0x000ea20000300800 */
[----:B------:R-:W-:Y:S01]  /*6d30*/  IMAD.X R120, R7, 0x1, R122, P6 ;  /* 0x0000000107787824 */ /* 0x000fe200030e067a */
[----:B------:R-:W-:Y:S02]  /*6d40*/  IADD3.X R122, PT, PT, R75, R122, RZ, P5, !PT ;  /* 0x0000007a4b7a7210 */ /* 0x000fe40002ffe4ff */
[----:B---3--:R-:W-:Y:S02]  /*6d50*/  SHF.R.S32.HI R126, RZ, 0x1f, R66 ;  /* 0x0000001fff7e7819 */ /* 0x008fe40000011442 */
[----:B------:R-:W-:-:S02]  /*6d60*/  IADD3 R125, P6, PT, R216, R66, RZ ;  /* 0x00000042d87d7210 */ /* 0x000fc40007fde0ff */
[----:B------:R-:W-:Y:S02]  /*6d70*/  IADD3 R127, P5, PT, R212, R66, RZ ;  /* 0x00000042d47f7210 */ /* 0x000fe40007fbe0ff */
[----:B------:R-:W3:Y:S01]  /*6d80*/  LDL.LU R66, [R1+0x54] ;  /* 0x0000540001427983 */ /* 0x000ee20000300800 */
[--C-:B------:R-:W-:Y:S01]  /*6d90*/  IMAD.X R124, R7, 0x1, R126.reuse, P6 ;  /* 0x00000001077c7824 */ /* 0x100fe200030e067e */
[----:B----4-:R-:W-:Y:S01]  /*6da0*/  SHF.R.S32.HI R130, RZ, 0x1f, R65 ;  /* 0x0000001fff827819 */ /* 0x010fe20000011441 */
[----:B------:R-:W-:Y:S01]  /*6db0*/  IMAD.X R126, R75, 0x1, R126, P5 ;  /* 0x000000014b7e7824 */ /* 0x000fe200028e067e */
[-C--:B------:R-:W-:Y:S02]  /*6dc0*/  IADD3 R129, P6, PT, R216, R65.reuse, RZ ;  /* 0x00000041d8817210 */ /* 0x080fe40007fde0ff */
[----:B------:R-:W-:Y:S02]  /*6dd0*/  IADD3 R131, P5, PT, R212, R65, RZ ;  /* 0x00000041d4837210 */ /* 0x000fe40007fbe0ff */
[----:B------:R-:W4:Y:S01]  /*6de0*/  LDL.LU R65, [R1+0x58] ;  /* 0x0000580001417983 */ /* 0x000f220000300800 */
[----:B------:R-:W-:Y:S01]  /*6df0*/  IMAD.X R128, R7, 0x1, R130, P6 ;  /* 0x0000000107807824 */ /* 0x000fe200030e0682 */
[----:B-----5:R-:W-:-:S02]  /*6e00*/  SHF.R.S32.HI R134, RZ, 0x1f, R132 ;  /* 0x0000001fff867819 */ /* 0x020fc40000011484 */
[----:B------:R-:W5:Y:S01]  /*6e10*/  LDL.LU R156, [R1+0x5c] ;  /* 0x00005c00019c7983 */ /* 0x000f620000300800 */
        /* <DEDUP_REMOVED lines=16> */
[----:B------:R-:W-:Y:S01]  /*6f20*/  LEA.HI R6, R6, R241, RZ, 0x5 ;  /* 0x000000f106067211 */ /* 0x000fe200078f28ff */
[--C-:B------:R-:W-:Y:S01]  /*6f30*/  IMAD.X R140, R7, 0x1, R142.reuse, P6 ;  /* 0x00000001078c7824 */ /* 0x100fe200030e068e */
[----:B------:R-:W-:Y:S01]  /*6f40*/  IADD3 R48, P2, PT, R212, R48, RZ ;  /* 0x00000030d4307210 */ /* 0x000fe20007f5e0ff */
[----:B------:R-:W-:Y:S01]  /*6f50*/  IMAD.X R142, R75, 0x1, R142, P5 ;  /* 0x000000014b8e7824 */ /* 0x000fe200028e068e */
[----:B--2---:R-:W-:-:S02]  /*6f60*/  SHF.R.S32.HI R146, RZ, 0x1f, R67 ;  /* 0x0000001fff927819 */ /* 0x004fc40000011443 */
[-C--:B------:R-:W-:Y:S02]  /*6f70*/  IADD3 R145, P6, PT, R216, R67.reuse, RZ ;  /* 0x00000043d8917210 */ /* 0x080fe40007fde0ff */
[----:B------:R-:W-:Y:S02]  /*6f80*/  IADD3 R147, P5, PT, R212, R67, RZ ;  /* 0x00000043d4937210 */ /* 0x000fe40007fbe0ff */
[----:B------:R-:W2:Y:S01]  /*6f90*/  LDL.LU R67, [R1+0x6c] ;  /* 0x00006c0001437983 */ /* 0x000ea20000300800 */
[--C-:B------:R-:W-:Y:S02]  /*6fa0*/  IMAD.X R144, R7, 0x1, R146.reuse, P6 ;  /* 0x0000000107907824 */ /* 0x100fe400030e0692 */
[----:B------:R-:W-:Y:S01]  /*6fb0*/  IMAD.X R146, R75, 0x1, R146, P5 ;  /* 0x000000014b927824 */ /* 0x000fe200028e0692 */
        /* <DEDUP_REMOVED lines=11> */
[----:B-----5:R-:W-:Y:S01]  /*7070*/  SHF.R.S32.HI R158, RZ, 0x1f, R156 ;  /* 0x0000001fff9e7819 */ /* 0x020fe2000001149c */
[----:B------:R-:W-:Y:S01]  /*7080*/  IMAD.X R154, R75, 0x1, R154, P5 ;  /* 0x000000014b9a7824 */ /* 0x000fe200028e069a */
[----:B------:R-:W-:-:S02]  /*7090*/  IADD3 R157, P6, PT, R216, R156, RZ ;  /* 0x0000009cd89d7210 */ /* 0x000fc40007fde0ff */
        /* <DEDUP_REMOVED lines=12> */
[--C-:B------:R-:W-:Y:S01]  /*7160*/  IMAD.X R164, R7, 0x1, R166.reuse, P6 ;  /* 0x0000000107a47824 */ /* 0x100fe200030e06a6 */
[-C--:B------:R-:W-:Y:S01]  /*7170*/  IADD3 R169, P6, PT, R216, R168.reuse, RZ ;  /* 0x000000a8d8a97210 */ /* 0x080fe20007fde0ff */
[----:B------:R-:W-:Y:S01]  /*7180*/  IMAD.X R166, R75, 0x1, R166, P5 ;  /* 0x000000014ba67824 */ /* 0x000fe200028e06a6 */
[----:B------:R-:W-:-:S03]  /*7190*/  IADD3 R171, P5, PT, R212, R168, RZ ;  /* 0x000000a8d4ab7210 */ /* 0x000fc60007fbe0ff */
[----:B------:R-:W-:Y:S01]  /*71a0*/  IMAD.X R168, R7, 0x1, R170, P6 ;  /* 0x0000000107a87824 */ /* 0x000fe200030e06aa */
[----:B------:R-:W-:Y:S02]  /*71b0*/  IADD3.X R170, PT, PT, R75, R170, RZ, P5, !PT ;  /* 0x000000aa4baa7210 */ /* 0x000fe40002ffe4ff */
[----:B------:R-:W-:Y:S01]  /*71c0*/  SHF.R.S32.HI R6, RZ, 0x5, R6 ;  /* 0x00000005ff067819 */ /* 0x000fe20000011406 */
[----:B------:R-:W-:Y:S01]  /*71d0*/  IMAD.X R184, R7, 0x1, R14, P4 ;  /* 0x0000000107b87824 */ /* 0x000fe200020e060e */
[----:B------:R-:W-:Y:S01]  /*71e0*/  SHF.L.U64.HI R74, R216, 0x2, R7 ;  /* 0x00000002d84a7819 */ /* 0x000fe20000010207 */
[----:B------:R-:W-:Y:S01]  /*71f0*/  IMAD R13, R44, 0xc, RZ ;  /* 0x0000000c2c0d7824 */ /* 0x000fe200078e02ff */
[----:B------:R-:W-:Y:S01]  /*7200*/  VIMNMX R225, PT, PT, R6, 0x2, !PT ;  /* 0x0000000206e17848 */ /* 0x000fe20007fe0100 */
[----:B------:R-:W-:Y:S01]  /*7210*/  IMAD.MOV.U32 R77, RZ, RZ, R214 ;  /* 0x000000ffff4d7224 */ /* 0x000fe200078e00d6 */
[----:B------:R-:W-:Y:S01]  /*7220*/  SHF.L.U64.HI R224, R223, 0x2, R224 ;  /* 0x00000002dfe07819 */ /* 0x000fe200000102e0 */
[----:B------:R-:W-:Y:S01]  /*7230*/  IMAD.MOV.U32 R189, RZ, RZ, R4 ;  /* 0x000000ffffbd7224 */ /* 0x000fe200078e0004 */
[----:B------:R-:W-:Y:S01]  /*7240*/  SHF.L.U64.HI R222, R221, 0x2, R222 ;  /* 0x00000002ddde7819 */ /* 0x000fe200000102de */
[----:B------:R-:W-:Y:S01]  /*7250*/  IMAD.IADD R76, R215, 0x1, R13 ;  /* 0x00000001d74c7824 */ /* 0x000fe200078e020d */
[----:B------:R-:W-:Y:S01]  /*7260*/  SHF.L.U64.HI R220, R219, 0x2, R220 ;  /* 0x00000002dbdc7819 */ /* 0x000fe200000102dc */
[----:B------:R-:W-:Y:S01]  /*7270*/  IMAD.IADD R78, R5, 0x1, R11 ;  /* 0x00000001054e7824 */ /* 0x000fe200078e020b */
[----:B------:R-:W-:Y:S01]  /*7280*/  SHF.L.U64.HI R218, R217, 0x2, R218 ;  /* 0x00000002d9da7819 */ /* 0x000fe200000102da */
[----:B------:R-:W-:Y:S01]  /*7290*/  IMAD.MOV.U32 R4, RZ, RZ, RZ ;  /* 0x000000ffff047224 */ /* 0x000fe200078e00ff */
[----:B------:R-:W-:Y:S01]  /*72a0*/  SHF.L.U64.HI R214, R213, 0x2, R12 ;  /* 0x00000002d5d67819 */ /* 0x000fe2000001020c */
[----:B------:R-:W-:Y:S01]  /*72b0*/  IMAD.SHL.U32 R223, R223, 0x4, RZ ;  /* 0x00000004dfdf7824 */ /* 0x000fe200078e00ff */
        /* <DEDUP_REMOVED lines=112> */
[----:B------:R-:W-:Y:S01]  /*79c0*/  SHF.L.U32 R205, R205, 0x2, RZ ;  /* 0x00000002cdcd7819 */ /* 0x000fe200000006ff */
[----:B------:R-:W-:Y:S01]  /*79d0*/  IMAD.SHL.U32 R171, R171, 0x4, RZ ;  /* 0x00000004abab7824 */ /* 0x000fe200078e00ff */
[----:B------:R-:W-:Y:S01]  /*79e0*/  SHF.L.U32 R109, R109, 0x2, RZ ;  /* 0x000000026d6d7819 */ /* 0x000fe200000006ff */
[----:B------:R-:W-:Y:S01]  /*79f0*/  IMAD.SHL.U32 R185, R185, 0x4, RZ ;  /* 0x00000004b9b97824 */ /* 0x000fe200078e00ff */
[----:B------:R-:W-:Y:S01]  /*7a00*/  SHF.L.U32 R159, R159, 0x2, RZ ;  /* 0x000000029f9f7819 */ /* 0x000fe200000006ff */
[----:B------:R-:W-:-:S02]  /*7a10*/  IMAD.SHL.U32 R187, R48, 0x4, RZ ;  /* 0x0000000430bb7824 */ /* 0x000fc400078e00ff */
[----:B------:R-:W-:Y:S02]  /*7a20*/  VIADD R188, R6, 0xfffffffd ;  /* 0xfffffffd06bc7836 */ /* 0x000fe40000000000 */
[----:B------:R-:W-:Y:S01]  /*7a30*/  VIADD R225, R225, 0xffffffff ;  /* 0xffffffffe1e17836 */ /* 0x000fe20000000000 */
[----:B------:R-:W-:Y:S01]  /*7a40*/  UMOV UR15, 0x1 ;  /* 0x00000001000f7882 */ /* 0x000fe20000000000 */
[----:B------:R-:W-:Y:S01]  /*7a50*/  UMOV UR16, 0x2 ;  /* 0x0000000200107882 */ /* 0x000fe20000000000 */
[----:B------:R-:W-:Y:S01]  /*7a60*/  UMOV UR7, URZ ;  /* 0x000000ff00077c82 */ /* 0x000fe20008000000 */
[----:B------:R-:W-:Y:S01]  /*7a70*/  UMOV UR8, URZ ;  /* 0x000000ff00087c82 */ /* 0x000fe20008000000 */
[----:B------:R-:W-:Y:S01]  /*7a80*/  UMOV UR5, URZ ;  /* 0x000000ff00057c82 */ /* 0x000fe20008000000 */
[----:B------:R-:W-:Y:S01]  /*7a90*/  UMOV UR9, URZ ;  /* 0x000000ff00097c82 */ /* 0x000fe20008000000 */
[----:B--2---:R-:W-:Y:S02]  /*7aa0*/  SHF.R.S32.HI R174, RZ, 0x1f, R67 ;  /* 0x0000001fffae7819 */ /* 0x004fe40000011443 */
[----:B------:R-:W-:-:S02]  /*7ab0*/  IADD3 R173, P6, PT, R216, R67, RZ ;  /* 0x00000043d8ad7210 */ /* 0x000fc40007fde0ff */
[----:B------:R-:W-:-:S03]  /*7ac0*/  IADD3 R175, P5, PT, R212, R67, RZ ;  /* 0x00000043d4af7210 */ /* 0x000fc60007fbe0ff */
[--C-:B------:R-:W-:Y:S02]  /*7ad0*/  IMAD.X R172, R7, 0x1, R174.reuse, P6 ;  /* 0x0000000107ac7824 */ /* 0x100fe400030e06ae */
[----:B------:R-:W-:Y:S01]  /*7ae0*/  IMAD.X R174, R75, 0x1, R174, P5 ;  /* 0x000000014bae7824 */ /* 0x000fe200028e06ae */
[----:B---3--:R-:W-:Y:S02]  /*7af0*/  SHF.R.S32.HI R178, RZ, 0x1f, R66 ;  /* 0x0000001fffb27819 */ /* 0x008fe40000011442 */
[-C--:B------:R-:W-:Y:S02]  /*7b00*/  IADD3 R177, P6, PT, R216, R66.reuse, RZ ;  /* 0x00000042d8b17210 */ /* 0x080fe40007fde0ff */
[----:B------:R-:W-:-:S03]  /*7b10*/  IADD3 R179, P5, PT, R212, R66, RZ ;  /* 0x00000042d4b37210 */ /* 0x000fc60007fbe0ff */
[--C-:B------:R-:W-:Y:S01]  /*7b20*/  IMAD.X R176, R7, 0x1, R178.reuse, P6 ;  /* 0x0000000107b07824 */ /* 0x100fe200030e06b2 */
[----:B----4-:R-:W-:Y:S01]  /*7b30*/  SHF.R.S32.HI R182, RZ, 0x1f, R65 ;  /* 0x0000001fffb67819 */ /* 0x010fe20000011441 */
[----:B------:R-:W-:Y:S01]  /*7b40*/  IMAD.X R178, R75, 0x1, R178, P5 ;  /* 0x000000014bb27824 */ /* 0x000fe200028e06b2 */
[-C--:B------:R-:W-:Y:S02]  /*7b50*/  IADD3 R181, P6, PT, R216, R65.reuse, RZ ;  /* 0x00000041d8b57210 */ /* 0x080fe40007fde0ff */
[----:B------:R-:W-:-:S03]  /*7b60*/  IADD3 R183, P5, PT, R212, R65, RZ ;  /* 0x00000041d4b77210 */ /* 0x000fc60007fbe0ff */
[--C-:B------:R-:W-:Y:S02]  /*7b70*/  IMAD.X R180, R7, 0x1, R182.reuse, P6 ;  /* 0x0000000107b47824 */ /* 0x100fe400030e06b6 */
[C---:B------:R-:W-:Y:S02]  /*7b80*/  IMAD.X R182, R75.reuse, 0x1, R182, P5 ;  /* 0x000000014bb67824 */ /* 0x040fe400028e06b6 */
[----:B------:R-:W-:Y:S01]  /*7b90*/  IMAD.X R7, R75, 0x1, R14, P2 ;  /* 0x000000014b077824 */ /* 0x000fe200010e060e */
[----:B------:R-:W-:Y:S02]  /*7ba0*/  SHF.L.U64.HI R75, R212, 0x2, R75 ;  /* 0x00000002d44b7819 */ /* 0x000fe4000001024b */
[C---:B------:R-:W-:Y:S01]  /*7bb0*/  SHF.L.U64.HI R212, R211.reuse, 0x2, R10 ;  /* 0x00000002d3d47819 */ /* 0x040fe2000001020a */
[----:B------:R-:W-:Y:S01]  /*7bc0*/  IMAD.SHL.U32 R211, R211, 0x4, RZ ;  /* 0x00000004d3d37824 */ /* 0x000fe200078e00ff */
        /* <DEDUP_REMOVED lines=12> */
[----:B------:R-:W-:-:S02]  /*7c90*/  SHF.L.U64.HI R216, R8, 0x2, R9 ;  /* 0x0000000208d87819 */ /* 0x000fc40000010209 */
[----:B------:R-:W-:-:S07]  /*7ca0*/  SHF.L.U64.HI R186, R48, 0x2, R7 ;  /* 0x0000000230ba7819 */ /* 0x000fce0000010207 */
.L_x_11:
[----:B------:R-:W-:Y:S01]  /*7cb0*/  IMAD.U32 R4, R4, -0x80000000, RZ ;  /* 0x8000000004047824 */ /* 0x000fe200078e00ff */
[----:B------:R-:W-:-:S03]  /*7cc0*/  UIADD3 UR8, UPT, UPT, UR8, 0x1, URZ ;  /* 0x0000000108087890 */ /* 0x000fc6000fffe0ff */
[----:B------:R-:W1:Y:S01]  /*7cd0*/  SYNCS.PHASECHK.TRANS64.TRYWAIT P2, [UR4], R4 ;  /* 0x00000004ff0075a7 */ /* 0x000e620008041104 */
[----:B------:R-:W-:-:S04]  /*7ce0*/  UISETP.GT.AND UP1, UPT, UR8, 0x1, UPT ;  /* 0x000000010800788c */ /* 0x000fc8000bf24270 */
[----:B------:R-:W-:-:S04]  /*7cf0*/  USEL UR8, UR8, URZ, !UP1 ;  /* 0x000000ff08087287 */ /* 0x000fc8000c800000 */
[----:B------:R-:W-:Y:S01]  /*7d00*/  ULEA UR17, UR8, UR10, 0x10 ;  /* 0x0000000a08117291 */ /* 0x000fe2000f8e80ff */
[----:B-12---:R-:W-:Y:S11]  /*7d10*/  @!P2 BRA `(.L_x_9) ;  /* 0x000000500070a947 */ /* 0x006ff60003800000 */
.L_x_17:
[----:B------:R-:W-:-:S04]  /*7d20*/  DEPBAR.LE SB0, 0x2 ;  /* 0x000080800000791a */ /* 0x000fc80000000000 */
[----:B------:R-:W-:Y:S01]  /*7d30*/  BAR.SYNC.DEFER_BLOCKING 0x0 ;  /* 0x0000000000007b1d */ /* 0x000fe20000010000 */
[----:B------:R-:W-:Y:S02]  /*7d40*/  UIADD3 UR7, UPT, UPT, UR7, 0x1, URZ ;  /* 0x0000000107077890 */ /* 0x000fe4000fffe0ff */
[----:B------:R-:W-:Y:S02]  /*7d50*/  ULEA UR4, UR15, UR10, 0x3 ;  /* 0x0000000a0f047291 */ /* 0x000fe4000f8e18ff */
[----:B------:R-:W-:Y:S02]  /*7d60*/  UISETP.GT.AND UP1, UPT, UR7, 0x2, UPT ;  /* 0x000000020700788c */ /* 0x000fe4000bf24270 */
[----:B------:R-:W-:Y:S02]  /*7d70*/  UIADD3 UR4, UPT, UPT, UR4, 0x26000, URZ ;  /* 0x0002600004047890 */ /* 0x000fe4000fffe0ff */
[----:B------:R-:W-:Y:S01]  /*7d80*/  USEL UR7, UR7, URZ, !UP1 ;  /* 0x000000ff07077287 */ /* 0x000fe2000c800000 */
[----:B------:R-:W-:Y:S01]  /*7d90*/  UMOV UR6, UR5 ;  /* 0x0000000500067c82 */ /* 0x000fe20008000000 */
[----:B------:R-:W1:Y:S04]  /*7da0*/  LDSM.16.M88.4 R4, [R68+UR17] ;  /* 0x000000114404783b */ /* 0x000e680008000200 */
[----:B------:R-:W2:Y:S04]  /*7db0*/  LDSM.16.M88.4 R40, [R68+UR17+0x1000] ;  /* 0x001000114428783b */ /* 0x000ea80008000200 */
[----:B------:R-:W3:Y:S04]  /*7dc0*/  LDSM.16.M88.4 R8, [R68+UR17+0x2000] ;  /* 0x002000114408783b */ /* 0x000ee80008000200 */
[----:B------:R-:W4:Y:S04]  /*7dd0*/  LDSM.16.M88.4 R44, [R68+UR17+0x3000] ;  /* 0x00300011442c783b */ /* 0x000f280008000200 */
[----:B------:R-:W5:Y:S04]  /*7de0*/  LDSM.16.M88.4 R12, [R68+UR17+0x4000] ;  /* 0x00400011440c783b */ /* 0x000f680008000200 */
[----:B------:R-:W4:Y:S04]  /*7df0*/  LDSM.16.M88.4 R48, [R68+UR17+0x5000] ;  /* 0x005000114430783b */ /* 0x000f280008000200 */
[----:B------:R-:W-:Y:S04]  /*7e00*/  LDSM.16.M88.4 R16, [R68+UR17+0x6000] ;  /* 0x006000114410783b */ /* 0x000fe80008000200 */
[----:B------:R-:W5:Y:S04]  /*7e10*/  LDSM.16.M88.4 R52, [R68+UR17+0x7000] ;  /* 0x007000114434783b */ /* 0x000f680008000200 */
[----:B------:R-:W5:Y:S04]  /*7e20*/  LDSM.16.M88.4 R20, [R68+UR17+0x8000] ;  /* 0x008000114414783b */ /* 0x000f680008000200 */
[----:B------:R-:W5:Y:S04]  /*7e30*/  LDSM.16.M88.4 R56, [R68+UR17+0x9000] ;  /* 0x009000114438783b */ /* 0x000f680008000200 */
[----:B------:R-:W5:Y:S01]  /*7e40*/  LDSM.16.M88.4 R24, [R68+UR17+0xa000] ;  /* 0x00a000114418783b */ /* 0x000f620008000200 */
[----:B-1----:R-:W-:-:S02]  /*7e50*/  IMAD.MOV.U32 R36, RZ, RZ, R4 ;  /* 0x000000ffff247224 */ /* 0x002fc400078e0004 */
[----:B------:R-:W-:Y:S01]  /*7e60*/  IMAD.MOV.U32 R4, RZ, RZ, R5 ;  /* 0x000000ffff047224 */ /* 0x000fe200078e0005 */
[----:B------:R-:W1:Y:S01]  /*7e70*/  LDSM.16.M88.4 R60, [R68+UR17+0xb000] ;  /* 0x00b00011443c783b */ /* 0x000e620008000200 */
[----:B--2---:R-:W-:Y:S01]  /*7e80*/  IMAD.MOV.U32 R38, RZ, RZ, R40 ;  /* 0x000000ffff267224 */ /* 0x004fe200078e0028 */
[----:B------:R-:W-:Y:S01]  /*7e90*/  MOV R39, R42 ;  /* 0x0000002a00277202 */ /* 0x000fe20000000f00 */
[----:B------:R-:W-:Y:S01]  /*7ea0*/  IMAD.MOV.U32 R37, RZ, RZ, R6 ;  /* 0x000000ffff257224 */ /* 0x000fe200078e0006 */
[----:B------:R-:W2:Y:S01]  /*7eb0*/  LDSM.16.M88.4 R28, [R68+UR17+0xc000] ;  /* 0x00c00011441c783b */ /* 0x000ea20008000200 */
[----:B------:R-:W-:Y:S02]  /*7ec0*/  IMAD.MOV.U32 R5, RZ, RZ, R7 ;  /* 0x000000ffff057224 */ /* 0x000fe400078e0007 */
[----:B---3--:R-:W-:Y:S01]  /*7ed0*/  IMAD.MOV.U32 R40, RZ, RZ, R8 ;  /* 0x000000ffff287224 */ /* 0x008fe200078e0008 */
[----:B------:R-:W3:Y:S01]  /*7ee0*/  LDSM.16.M88.4 R64, [R68+UR17+0xd000] ;  /* 0x00d000114440783b */ /* 0x000ee20008000200 */
[----:B------:R-:W-:-:S02]  /*7ef0*/  IMAD.MOV.U32 R6, RZ, RZ, R41 ;  /* 0x000000ffff067224 */ /* 0x000fc400078e0029 */
[----:B------:R-:W-:Y:S01]  /*7f00*/  IMAD.MOV.U32 R7, RZ, RZ, R43 ;  /* 0x000000ffff077224 */ /* 0x000fe200078e002b */
[----:B------:R-:W1:Y:S01]  /*7f10*/  LDSM.16.M88.4 R32, [R68+UR17+0xe000] ;  /* 0x00e000114420783b */ /* 0x000e620008000200 */
[----:B------:R-:W-:Y:S02]  /*7f20*/  IMAD.MOV.U32 R8, RZ, RZ, R9 ;  /* 0x000000ffff087224 */ /* 0x000fe400078e0009 */
[----:B------:R-:W-:Y:S01]  /*7f30*/  IMAD.MOV.U32 R41, RZ, RZ, R10 ;  /* 0x000000ffff297224 */ /* 0x000fe200078e000a */
[----:B------:R-:W1:Y:S01]  /*7f40*/  LDSM.16.M88.4 R112, [R68+UR17+0xf000] ;  /* 0x00f000114470783b */ /* 0x000e620008000200 */
[----:B------:R-:W-:Y:S02]  /*7f50*/  IMAD.MOV.U32 R9, RZ, RZ, R11 ;  /* 0x000000ffff097224 */ /* 0x000fe400078e000b */
[----:B----4-:R-:W-:Y:S02]  /*7f60*/  IMAD.MOV.U32 R42, RZ, RZ, R44 ;  /* 0x000000ffff2a7224 */ /* 0x010fe400078e002c */
[----:B------:R-:W-:-:S02]  /*7f70*/  IMAD.MOV.U32 R43, RZ, RZ, R46 ;  /* 0x000000ffff2b7224 */ /* 0x000fc400078e002e */
[----:B------:R-:W-:Y:S02]  /*7f80*/  IMAD.MOV.U32 R10, RZ, RZ, R45 ;  /* 0x000000ffff0a7224 */ /* 0x000fe400078e002d */
[----:B------:R-:W-:Y:S02]  /*7f90*/  IMAD.MOV.U32 R11, RZ, RZ, R47 ;  /* 0x000000ffff0b7224 */ /* 0x000fe400078e002f */
[----:B-----5:R-:W-:Y:S02]  /*7fa0*/  IMAD.MOV.U32 R44, RZ, RZ, R12 ;  /* 0x000000ffff2c7224 */ /* 0x020fe400078e000c */
[----:B------:R-:W-:Y:S02]  /*7fb0*/  IMAD.MOV.U32 R46, RZ, RZ, R48 ;  /* 0x000000ffff2e7224 */ /* 0x000fe400078e0030 */
[----:B------:R-:W-:Y:S02]  /*7fc0*/  IMAD.MOV.U32 R45, RZ, RZ, R14 ;  /* 0x000000ffff2d7224 */ /* 0x000fe400078e000e */
[----:B------:R-:W-:-:S02]  /*7fd0*/  IMAD.MOV.U32 R12, RZ, RZ, R13 ;  /* 0x000000ffff0c7224 */ /* 0x000fc400078e000d */
[----:B------:R-:W-:Y:S01]  /*7fe0*/  IMAD.MOV.U32 R47, RZ, RZ, R50 ;  /* 0x000000ffff2f7224 */ /* 0x000fe200078e0032 */
        /* <DEDUP_REMOVED lines=20> */
[----:B-1----:R-:W-:Y:S02]  /*8130*/  IMAD.MOV.U32 R58, RZ, RZ, R60 ;  /* 0x000000ffff3a7224 */ /* 0x002fe400078e003c */
[----:B------:R-:W-:Y:S02]  /*8140*/  IMAD.MOV.U32 R57, RZ, RZ, R26 ;  /* 0x000000ffff397224 */ /* 0x000fe400078e001a */
[----:B------:R-:W-:Y:S02]  /*8150*/  IMAD.MOV.U32 R24, RZ, RZ, R25 ;  /* 0x000000ffff187224 */ /* 0x000fe400078e0019 */
[----:B------:R-:W-:-:S02]  /*8160*/  IMAD.MOV.U32 R59, RZ, RZ, R62 ;  /* 0x000000ffff3b7224 */ /* 0x000fc400078e003e */
[----:B--2---:R-:W-:Y:S02]  /*8170*/  IMAD.MOV.U32 R60, RZ, RZ, R28 ;  /* 0x000000ffff3c7224 */ /* 0x004fe400078e001c */
[----:B------:R-:W-:Y:S02]  /*8180*/  IMAD.MOV.U32 R25, RZ, RZ, R27 ;  /* 0x000000ffff197224 */ /* 0x000fe400078e001b */
[----:B------:R-:W-:Y:S02]  /*8190*/  IMAD.MOV.U32 R26, RZ, RZ, R61 ;  /* 0x000000ffff1a7224 */ /* 0x000fe400078e003d */
[----:B------:R-:W-:Y:S01]  /*81a0*/  IMAD.MOV.U32 R28, RZ, RZ, R29 ;  /* 0x000000ffff1c7224 */ /* 0x000fe200078e001d */
[----:B------:R-:W-:Y:S01]  /*81b0*/  MOV R29, R31 ;  /* 0x0000001f001d7202 */ /* 0x000fe20000000f00 */
[----:B---3--:R-:W-:Y:S02]  /*81c0*/  IMAD.MOV.U32 R62, RZ, RZ, R64 ;  /* 0x000000ffff3e7224 */ /* 0x008fe400078e0040 */
        /* <DEDUP_REMOVED lines=12> */
[----:B------:R-:W-:Y:S01]  /*8290*/  IMAD.MOV.U32 R35, RZ, RZ, R115 ;  /* 0x000000ffff237224 */ /* 0x000fe200078e0073 */
[----:B------:R1:W-:Y:S03]  /*82a0*/  STTM.x32 tmem[UR13], R36 ;  /* 0x00000024000079ed */ /* 0x0003e600082c000d */
[----:B------:R1:W-:Y:S01]  /*82b0*/  STTM.x32 tmem[UR13+0x40], R4 ;  /* 0x00004004000079ed */ /* 0x0003e200082c000d */
[----:B------:R-:W2:Y:S02]  /*82c0*/  FENCE.VIEW.ASYNC.T ;  /* 0x00000000000073c6 */ /* 0x000ea40000000200 */
[----:B--2---:R-:W-:Y:S06]  /*82d0*/  BAR.SYNC.DEFER_BLOCKING 0x0 ;  /* 0x0000000000007b1d */ /* 0x004fec0000010000 */
[----:B------:R-:W-:Y:S05]  /*82e0*/  @P0 BRA `(.L_x_10) ;  /* 0x00000004005c0947 */ /* 0x000fea0003800000 */
[----:B------:R-:W-:Y:S01]  /*82f0*/  ULEA UR20, UR7, UR10, 0xd ;  /* 0x0000000a07147291 */ /* 0x000fe2000f8e68ff */
[----:B------:R-:W-:Y:S01]  /*8300*/  UMOV UR19, URZ ;  /* 0x000000ff00137c82 */ /* 0x000fe20008000000 */
[----:B------:R-:W-:Y:S02]  /*8310*/  UIADD3 UR51, UPT, UPT, UR11, 0x108, URZ ;  /* 0x000001080b337890 */ /* 0x000fe4000fffe0ff */
[----:B------:R-:W-:Y:S01]  /*8320*/  UIADD3 UR20, UPT, UPT, UR20, 0x20000, URZ ;  /* 0x0002000014147890 */ /* 0x000fe2000fffe0ff */
[----:B------:R-:W-:Y:S01]  /*8330*/  UMOV UR56, 0x0 ;  /* 0x0000000000387882 */ /* 0x000fe20000000000 */
[----:B------:R-:W-:Y:S02]  /*8340*/  UMOV UR57, 0x8100910 ;  /* 0x0810091000397882 */ /* 0x000fe40000000000 */
[----:B------:R-:W-:Y:S01]  /*8350*/  USHF.R.U32.HI UR20, URZ, 0x4, UR20 ;  /* 0x00000004ff147899 */ /* 0x000fe20008011614 */
[----:B------:R-:W-:Y:S01]  /*8360*/  UMOV UR39, 0x40004040 ;  /* 0x4000404000277882 */ /* 0x000fe20000000000 */
[----:B------:R-:W-:-:S02]  /*8370*/  UMOV UR58, 0x0 ;  /* 0x00000000003a7882 */ /* 0x000fc40000000000 */
[----:B------:R-:W-:Y:S01]  /*8380*/  USGXT.U32 UR38, UR20, 0xe ;  /* 0x0000000e1426789a */ /* 0x000fe20008000000 */
[----:B------:R-:W-:Y:S01]  /*8390*/  UMOV UR59, 0x8100910 ;  /* 0x08100910003b7882 */ /* 0x000fe20000000000 */
[----:B------:R-:W-:Y:S02]  /*83a0*/  UIADD3 UR62, UPT, UPT, UR11, 0x110, URZ ;  /* 0x000001100b3e7890 */ /* 0x000fe4000fffe0ff */
[----:B------:R-:W-:Y:S02]  /*83b0*/  UIADD3 UR42, UP1, UPT, UR38, 0x2, URZ ;  /* 0x00000002262a7890 */ /* 0x000fe4000ff3e0ff */
[----:B------:R-:W-:Y:S02]  /*83c0*/  UIADD3 UR5, UPT, UPT, UR11, 0x118, URZ ;  /* 0x000001180b057890 */ /* 0x000fe4000fffe0ff */
[----:B------:R-:W-:Y:S01]  /*83d0*/  UIADD3.X UR43, UPT, UPT, UR19, 0x40004040, URZ, UP1, !UPT ;  /* 0x40004040132b7890 */ /* 0x000fe20008ffe4ff */
[----:B------:R-:W-:Y:S01]  /*83e0*/  UTCHMMA tmem[UR12], gdesc[UR38], tmem[UR11], tmem[UR56], idesc[UR57], UPT ;  /* 0x00ff38260c0079ea */ /* 0x000fe2000b80000b */
[----:B------:R-:W-:-:S02]  /*83f0*/  UIADD3 UR48, UP1, UPT, UR42, 0x2, URZ ;  /* 0x000000022a307890 */ /* 0x000fc4000ff3e0ff */
[----:B------:R-:W-:Y:S02]  /*8400*/  UIADD3 UR50, UP2, UPT, UR42, 0x4, URZ ;  /* 0x000000042a327890 */ /* 0x000fe4000ff5e0ff */
[----:B------:R-:W-:Y:S02]  /*8410*/  UIADD3.X UR49, UPT, UPT, UR43, URZ, URZ, UP1, !UPT ;  /* 0x000000ff2b317290 */ /* 0x000fe40008ffe4ff */
[----:B------:R-:W-:Y:S02]  /*8420*/  UIADD3 UR18, UPT, UPT, UR11, 0x40, URZ ;  /* 0x000000400b127890 */ /* 0x000fe4000fffe0ff */
[----:B------:R2:W-:Y:S01]  /*8430*/  UTCHMMA tmem[UR51], gdesc[UR42], tmem[UR11], tmem[UR58], idesc[UR59], UPT ;  /* 0x00ff3a2a330079ea */ /* 0x0005e2000b80000b */
[----:B------:R-:W-:Y:S02]  /*8440*/  UIADD3 UR76, UPT, UPT, UR11, 0x120, URZ ;  /* 0x000001200b4c7890 */ /* 0x000fe4000fffe0ff */
[----:B------:R-:W-:Y:S02]  /*8450*/  UIADD3 UR75, UPT, UPT, UR11, 0x40, URZ ;  /* 0x000000400b4b7890 */ /* 0x000fe4000fffe0ff */
[----:B------:R-:W-:-:S02]  /*8460*/  UIADD3 UR74, UPT, UPT, UR11, 0x128, URZ ;  /* 0x000001280b4a7890 */ /* 0x000fc4000fffe0ff */
[----:B------:R-:W-:Y:S02]  /*8470*/  UIADD3 UR73, UPT, UPT, UR11, 0x40, URZ ;  /* 0x000000400b497890 */ /* 0x000fe4000fffe0ff */
[----:B------:R-:W-:Y:S02]  /*8480*/  UIADD3 UR72, UPT, UPT, UR11, 0x130, URZ ;  /* 0x000001300b487890 */ /* 0x000fe4000fffe0ff */
[----:B--2---:R-:W-:Y:S02]  /*8490*/  UIADD3.X UR51, UPT, UPT, UR43, URZ, URZ, UP2, !UPT ;  /* 0x000000ff2b337290 */ /* 0x004fe400097fe4ff */
[----:B------:R-:W-:Y:S02]  /*84a0*/  UIADD3 UR71, UPT, UPT, UR11, 0x40, URZ ;  /* 0x000000400b477890 */ /* 0x000fe4000fffe0ff */
[----:B------:R-:W-:Y:S02]  /*84b0*/  UIADD3 UR70, UPT, UPT, UR11, 0x138, URZ ;  /* 0x000001380b467890 */ /* 0x000fe4000fffe0ff */
[----:B------:R-:W-:-:S02]  /*84c0*/  UIADD3 UR69, UPT, UPT, UR11, 0x80, URZ ;  /* 0x000000800b457890 */ /* 0x000fc4000fffe0ff */
[----:B------:R-:W-:Y:S01]  /*84d0*/  UIADD3 UR68, UPT, UPT, UR11, 0x140, URZ ;  /* 0x000001400b447890 */ /* 0x000fe2000fffe0ff */
[----:B------:R-:W-:Y:S01]  /*84e0*/  UMOV UR54, 0x0 ;  /* 0x0000000000367882 */ /* 0x000fe20000000000 */
[----:B------:R-:W-:Y:S01]  /*84f0*/  UMOV UR55, 0x8100910 ;  /* 0x0810091000377882 */ /* 0x000fe20000000000 */
[----:B------:R-:W-:Y:S02]  /*8500*/  UIADD3 UR67, UPT, UPT, UR11, 0x80, URZ ;  /* 0x000000800b437890 */ /* 0x000fe4000fffe0ff */
[----:B------:R2:W-:Y:S01]  /*8510*/  UTCHMMA tmem[UR62], gdesc[UR48], tmem[UR11], tmem[UR54], idesc[UR55], UPT ;  /* 0x00ff36303e0079ea */ /* 0x0005e2000b80000b */
[----:B------:R-:W-:Y:S01]  /*8520*/  UIADD3 UR66, UPT, UPT, UR11, 0x148, URZ ;  /* 0x000001480b427890 */ /* 0x000fe2000fffe0ff */
[----:B------:R-:W-:Y:S01]  /*8530*/  UMOV UR52, 0x0 ;  /* 0x0000000000347882 */ /* 0x000fe20000000000 */
[----:B------:R-:W-:Y:S01]  /*8540*/  UMOV UR53, 0x8100910 ;  /* 0x0810091000357882 */ /* 0x000fe20000000000 */
[----:B------:R-:W-:Y:S02]  /*8550*/  UIADD3 UR65, UPT, UPT, UR11, 0x80, URZ ;  /* 0x000000800b417890 */ /* 0x000fe4000fffe0ff */
[----:B------:R3:W-:Y:S01]  /*8560*/  UTCHMMA tmem[UR5], gdesc[UR50], tmem[UR11], tmem[UR52], idesc[UR53], UPT ;  /* 0x00ff3432050079ea */ /* 0x0007e2000b80000b */
[----:B------:R-:W-:Y:S01]  /*8570*/  UIADD3 UR64, UPT, UPT, UR11, 0x150, URZ ;  /* 0x000001500b407890 */ /* 0x000fe2000fffe0ff */
[----:B------:R4:W-:Y:S01]  /*8580*/  UTCHMMA tmem[UR76], gdesc[UR38], tmem[UR18], tmem[UR52], idesc[UR53], UPT ;  /* 0x00ff34264c0079ea */ /* 0x0009e2000b800012 */
[----:B------:R-:W-:Y:S01]  /*8590*/  UIADD3 UR25, UPT, UPT, UR11, 0x80, URZ ;  /* 0x000000800b197890 */ /* 0x000fe2000fffe0ff */
[----:B------:R4:W-:Y:S01]  /*85a0*/  UTCHMMA tmem[UR74], gdesc[UR42], tmem[UR75], tmem[UR58], idesc[UR59], UPT ;  /* 0x00ff3a2a4a0079ea */ /* 0x0009e2000b80004b */
[----:B------:R-:W-:-:S02]  /*85b0*/  UIADD3 UR24, UPT, UPT, UR11, 0x158, URZ ;  /* 0x000001580b187890 */ /* 0x000fc4000fffe0ff */
[----:B------:R-:W-:Y:S02]  /*85c0*/  UIADD3 UR23, UPT, UPT, UR11, 0xc0, URZ ;  /* 0x000000c00b177890 */ /* 0x000fe4000fffe0ff */
        /* <DEDUP_REMOVED lines=13> */
[----:B--2---:R-:W-:Y:S01]  /*86a0*/  UIADD3 UR54, UPT, UPT, UR11, 0xc0, URZ ;  /* 0x000000c00b367890 */ /* 0x004fe2000fffe0ff */
[----:B------:R4:W-:Y:S01]  /*86b0*/  UTCHMMA tmem[UR68], gdesc[UR38], tmem[UR69], tmem[UR32], idesc[UR33], UPT ;  /* 0x00ff2026440079ea */ /* 0x0009e2000b800045 */
        /* <DEDUP_REMOVED lines=16> */
[----:B---3--:R-:W-:Y:S01]  /*87c0*/  UMOV UR5, URZ ;  /* 0x000000ff00057c82 */ /* 0x008fe20008000000 */
[----:B------:R4:W-:Y:S01]  /*87d0*/  UTCHMMA tmem[UR22], gdesc[UR38], tmem[UR23], tmem[UR44], idesc[UR45], UPT ;  /* 0x00ff2c26160079ea */ /* 0x0009e2000b800017 */
        /* <DEDUP_REMOVED lines=8> */
.L_x_10:
[----:B----4-:R-:W-:Y:S01]  /*8860*/  R2UR UR18, R188 ;  /* 0x00000000bc1272ca */ /* 0x010fe200000e0000 */
[----:B------:R-:W-:Y:S01]  /*8870*/  UISETP.GT.AND UP1, UPT, UR14, URZ, UPT ;  /* 0x000000ff0e00728c */ /* 0x000fe2000bf24270 */
[----:B------:R-:W-:Y:S01]  /*8880*/  BAR.SYNC.DEFER_BLOCKING 0x0 ;  /* 0x0000000000007b1d */ /* 0x000fe20000010000 */
[----:B------:R-:W-:Y:S01]  /*8890*/  UISETP.GT.AND UP2, UPT, UR14, 0x1, UPT ;  /* 0x000000010e00788c */ /* 0x000fe2000bf44270 */
[C---:B-1----:R-:W-:Y:S01]  /*88a0*/  IADD3 R8, P2, PT, R77.reuse, R252, RZ ;  /* 0x000000fc4d087210 */ /* 0x042fe20007f5e0ff */
[----:B------:R-:W-:Y:S01]  /*88b0*/  USEL UR5, URZ, 0x4, !UP1 ;  /* 0x00000004ff057887 */ /* 0x000fe2000c800000 */
[----:B------:R-:W-:Y:S01]  /*88c0*/  IADD3 R6, P5, PT, R77, R227, RZ ;  /* 0x000000e34d067210 */ /* 0x000fe20007fbe0ff */
[----:B------:R-:W-:Y:S01]  /*88d0*/  VIADD R4, R69, UR17 ;  /* 0x0000001145047c36 */ /* 0x000fe20008000000 */
[----:B------:R-:W-:Y:S01]  /*88e0*/  IADD3 R10, P6, PT, R77, R187, RZ ;  /* 0x000000bb4d0a7210 */ /* 0x000fe20007fde0ff */
[C---:B------:R-:W-:Y:S01]  /*88f0*/  IMAD.X R9, R76.reuse, 0x1, R75, P2 ;  /* 0x000000014c097824 */ /* 0x040fe200010e064b */
[----:B------:R-:W-:Y:S01]  /*8900*/  UISETP.GT.AND UP3, UPT, UR14, 0x5, UPT ;  /* 0x000000050e00788c */ /* 0x000fe2000bf64270 */
[C---:B------:R-:W-:Y:S01]  /*8910*/  IMAD.X R7, R76.reuse, 0x1, R74, P5 ;  /* 0x000000014c077824 */ /* 0x040fe200028e064a */
[----:B------:R-:W1:Y:S01]  /*8920*/  S2R R5, SR_TID.X ;  /* 0x0000000000057919 */ /* 0x000e620000002100 */
[----:B------:R-:W-:Y:S01]  /*8930*/  UISETP.GE.AND UP1, UPT, UR9, UR18, UPT ;  /* 0x000000120900728c */ /* 0x000fe2000bf26270 */
[----:B------:R-:W-:Y:S01]  /*8940*/  IMAD.X R11, R76, 0x1, R186, P6 ;  /* 0x000000014c0b7824 */ /* 0x000fe200030e06ba */
[----:B------:R-:W-:-:S02]  /*8950*/  USEL UR18, URZ, 0x4, !UP2 ;  /* 0x00000004ff127887 */ /* 0x000fc4000d000000 */
[----:B------:R-:W-:Y:S02]  /*8960*/  USEL UR5, UR5, URZ, !UP1 ;  /* 0x000000ff05057287 */ /* 0x000fe4000c800000 */
[----:B------:R-:W-:Y:S02]  /*8970*/  UISETP.GT.AND UP2, UPT, UR14, 0x2, UPT ;  /* 0x000000020e00788c */ /* 0x000fe4000bf44270 */
[----:B------:R-:W-:Y:S02]  /*8980*/  USEL UR18, UR18, URZ, !UP1 ;  /* 0x000000ff12127287 */ /* 0x000fe4000c800000 */
[----:B------:R-:W-:Y:S01]  /*8990*/  ISETP.NE.U32.AND P4, PT, RZ, UR5, PT ;  /* 0x00000005ff007c0c */ /* 0x000fe2000bf85070 */
[----:B------:R-:W-:Y:S02]  /*89a0*/  USEL UR5, URZ, 0x4, !UP2 ;  /* 0x00000004ff057887 */ /* 0x000fe4000d000000 */
[----:B------:R-:W-:Y:S01]  /*89b0*/  UISETP.GT.AND UP2, UPT, UR14, 0x3, UPT ;  /* 0x000000030e00788c */ /* 0x000fe2000bf44270 */
[----:B------:R-:W-:Y:S01]  /*89c0*/  ISETP.NE.U32.AND P2, PT, RZ, UR18, PT ;  /* 0x00000012ff007c0c */ /* 0x000fe2000bf45070 */
[----:B------:R-:W-:-:S02]  /*89d0*/  USEL UR5, UR5, URZ, !UP1 ;  /* 0x000000ff05057287 */ /* 0x000fc4000c800000 */
[----:B------:R-:W-:Y:S02]  /*89e0*/  USEL UR17, URZ, 0x4, !UP2 ;  /* 0x00000004ff117887 */ /* 0x000fe4000d000000 */
[----:B------:R-:W-:Y:S02]  /*89f0*/  UISETP.GT.AND UP2, UPT, UR14, 0x4, UPT ;  /* 0x000000040e00788c */ /* 0x000fe4000bf44270 */
[----:B------:R-:W-:Y:S02]  /*8a00*/  USEL UR17, UR17, URZ, !UP1 ;  /* 0x000000ff11117287 */ /* 0x000fe4000c800000 */
[----:B------:R-:W-:Y:S01]  /*8a10*/  @!PT LDS RZ, [RZ] ;  /* 0x00000000fffff984 */ /* 0x000fe20000000800 */
[----:B------:R-:W-:Y:S01]  /*8a20*/  @!PT LDS RZ, [RZ] ;  /* 0x00000000fffff984 */ /* 0x000fe20000000800 */
[----:B------:R-:W-:Y:S01]  /*8a30*/  @!PT LDS RZ, [RZ] ;  /* 0x00000000fffff984 */ /* 0x000fe20000000800 */
[----:B------:R2:W-:Y:S01]  /*8a40*/  LDGSTS.E [R4], desc[UR26][R8.64], P4 ;  /* 0x0000000008047fae */ /* 0x0005e2000a1a101a */
[----:B------:R-:W-:Y:S02]  /*8a50*/  UIADD3 UR16, UPT, UPT, UR16, 0x1, URZ ;  /* 0x0000000110107890 */ /* 0x000fe4000fffe0ff */
[----:B------:R-:W-:Y:S01]  /*8a60*/  UIADD3 UR9, UPT, UPT, UR9, 0x1, URZ ;  /* 0x0000000109097890 */ /* 0x000fe2000fffe0ff */
[----:B------:R3:W-:Y:S01]  /*8a70*/  LDGSTS.E [R4+0x400], desc[UR26][R6.64], P4 ;  /* 0x0040000006047fae */ /* 0x0007e2000a1a101a */
[----:B------:R-:W-:Y:S01]  /*8a80*/  ISETP.NE.U32.AND P4, PT, RZ, UR5, PT ;  /* 0x00000005ff007c0c */ /* 0x000fe2000bf85070 */
[----:B------:R-:W-:-:S02]  /*8a90*/  USEL UR5, URZ, 0x4, !UP2 ;  /* 0x00000004ff057887 */ /* 0x000fc4000d000000 */
[----:B------:R4:W-:Y:S01]  /*8aa0*/  LDGSTS.E [R4+0x800], desc[UR26][R10.64], P2 ;  /* 0x008000000a047fae */ /* 0x0009e200091a101a */
[----:B------:R-:W-:Y:S01]  /*8ab0*/  UISETP.GT.AND UP2, UPT, UR14, 0x6, UPT ;  /* 0x000000060e00788c */ /* 0x000fe2000bf44270 */
[----:B-1----:R-:W-:Y:S01]  /*8ac0*/  LOP3.LUT R5, R5, 0x1f, RZ, 0xc0, !PT ;  /* 0x0000001f05057812 */ /* 0x002fe200078ec0ff */
[----:B------:R-:W-:Y:S01]  /*8ad0*/  USEL UR5, UR5, URZ, !UP1 ;  /* 0x000000ff05057287 */ /* 0x000fe2000c800000 */
[C---:B--2---:R-:W-:Y:S01]  /*8ae0*/  IADD3 R8, P5, PT, R77.reuse, R185, RZ ;  /* 0x000000b94d087210 */ /* 0x044fe20007fbe0ff */
[----:B------:R-:W-:Y:S01]  /*8af0*/  UIADD3 UR15, UPT, UPT, UR15, 0x1, URZ ;  /* 0x000000010f0f7890 */ /* 0x000fe2000fffe0ff */
[----:B---3--:R-:W-:-:S03]  /*8b00*/  IADD3 R6, P6, PT, R77, R183, RZ ;  /* 0x000000b74d067210 */ /* 0x008fc60007fde0ff */
[C---:B------:R-:W-:Y:S01]  /*8b10*/  IMAD.X R9, R76.reuse, 0x1, R184, P5 ;  /* 0x000000014c097824 */ /* 0x040fe200028e06b8 */
[----:B----4-:R-:W-:Y:S01]  /*8b20*/  IADD3 R10, P5, PT, R77, R181, RZ ;  /* 0x000000b54d0a7210 */ /* 0x010fe20007fbe0ff */
[----:B------:R-:W-:-:S03]  /*8b30*/  IMAD.X R7, R76, 0x1, R182, P6 ;  /* 0x000000014c077824 */ /* 0x000fc600030e06b6 */
[----:B------:R1:W-:Y:S01]  /*8b40*/  LDGSTS.E [R4+0xc00], desc[UR26][R8.64], P2 ;  /* 0x00c0000008047fae */ /* 0x0003e200091a101a */
[----:B------:R-:W-:Y:S01]  /*8b50*/  ISETP.NE.U32.AND P2, PT, RZ, UR17, PT ;  /* 0x00000011ff007c0c */ /* 0x000fe2000bf45070 */
[----:B------:R-:W-:Y:S01]  /*8b60*/  USEL UR17, URZ, 0x4, !UP3 ;  /* 0x00000004ff117887 */ /* 0x000fe2000d800000 */
[----:B------:R-:W-:Y:S01]  /*8b70*/  IMAD.X R11, R76, 0x1, R180, P5 ;  /* 0x000000014c0b7824 */ /* 0x000fe200028e06b4 */
[----:B------:R2:W-:Y:S01]  /*8b80*/  LDGSTS.E [R4+0x1000], desc[UR26][R6.64], P4 ;  /* 0x0100000006047fae */ /* 0x0005e2000a1a101a */
[----:B------:R-:W-:Y:S02]  /*8b90*/  UISETP.GT.AND UP3, UPT, UR14, 0xc, UPT ;  /* 0x0000000c0e00788c */ /* 0x000fe4000bf64270 */
[----:B------:R-:W-:Y:S01]  /*8ba0*/  USEL UR17, UR17, URZ, !UP1 ;  /* 0x000000ff11117287 */ /* 0x000fe2000c800000 */
[----:B------:R-:W-:Y:S01]  /*8bb0*/  LDGSTS.E [R4+0x1400], desc[UR26][R10.64], P4 ;  /* 0x014000000a047fae */ /* 0x000fe2000a1a101a */
[----:B------:R-:W-:Y:S01]  /*8bc0*/  ISETP.NE.U32.AND P4, PT, RZ, UR5, PT ;  /* 0x00000005ff007c0c */ /* 0x000fe2000bf85070 */
[----:B------:R-:W-:Y:S01]  /*8bd0*/  USEL UR5, URZ, 0x4, !UP2 ;  /* 0x00000004ff057887 */ /* 0x000fe2000d000000 */
[----:B-1----:R-:W-:Y:S01]  /*8be0*/  IADD3 R8, P6, PT, R77, R179, RZ ;  /* 0x000000b34d087210 */ /* 0x002fe20007fde0ff */
[----:B------:R-:W-:-:S02]  /*8bf0*/  UISETP.GT.AND UP2, UPT, UR14, 0x7, UPT ;  /* 0x000000070e00788c */ /* 0x000fc4000bf44270 */
[----:B------:R-:W-:Y:S01]  /*8c00*/  USEL UR5, UR5, URZ, !UP1 ;  /* 0x000000ff05057287 */ /* 0x000fe2000c800000 */
[----:B--2---:R-:W-:Y:S01]  /*8c10*/  IADD3 R6, P5, PT, R77, R177, RZ ;  /* 0x000000b14d067210 */ /* 0x004fe20007fbe0ff */
[----:B------:R-:W-:-:S04]  /*8c20*/  IMAD.X R9, R76, 0x1, R178, P6 ;  /* 0x000000014c097824 */ /* 0x000fc800030e06b2 */
[----:B------:R-:W-:Y:S01]  /*8c30*/  IMAD.X R7, R76, 0x1, R176, P5 ;  /* 0x000000014c077824 */ /* 0x000fe200028e06b0 */
[----:B------:R1:W-:Y:S04]  /*8c40*/  LDGSTS.E [R4+0x1800], desc[UR26][R8.64], P2 ;  /* 0x0180000008047fae */ /* 0x0003e800091a101a */
[----:B------:R2:W-:Y:S01]  /*8c50*/  LDGSTS.E [R4+0x1c00], desc[UR26][R6.64], P2 ;  /* 0x01c0000006047fae */ /* 0x0005e200091a101a */
[----:B------:R-:W-:Y:S02]  /*8c60*/  ISETP.NE.U32.AND P2, PT, RZ, UR17, PT ;  /* 0x00000011ff007c0c */ /* 0x000fe4000bf45070 */
[C---:B-1----:R-:W-:Y:S02]  /*8c70*/  IADD3 R8, P6, PT, R77.reuse, R175, RZ ;  /* 0x000000af4d087210 */ /* 0x042fe40007fde0ff */
[----:B--2---:R-:W-:-:S03]  /*8c80*/  IADD3 R6, P5, PT, R77, R173, RZ ;  /* 0x000000ad4d067210 */ /* 0x004fc60007fbe0ff */
[C---:B------:R-:W-:Y:S01]  /*8c90*/  IMAD.X R9, R76.reuse, 0x1, R174, P6 ;  /* 0x000000014c097824 */ /* 0x040fe200030e06ae */
[----:B------:R-:W-:Y:S02]  /*8ca0*/  IADD3 R10, P6, PT, R77, R171, RZ ;  /* 0x000000ab4d0a7210 */ /* 0x000fe40007fde0ff */
[C---:B------:R-:W-:Y:S02]  /*8cb0*/  IADD3.X R7, PT, PT, R76.reuse, R172, RZ, P5, !PT ;  /* 0x000000ac4c077210 */ /* 0x040fe40002ffe4ff */
[----:B------:R-:W-:Y:S01]  /*8cc0*/  LDGSTS.E [R4+0x2000], desc[UR26][R8.64], P4 ;  /* 0x0200000008047fae */ /* 0x000fe2000a1a101a */
[----:B------:R-:W-:-:S03]  /*8cd0*/  IMAD.X R11, R76, 0x1, R170, P6 ;  /* 0x000000014c0b7824 */ /* 0x000fc600030e06aa */
[----:B------:R1:W-:Y:S01]  /*8ce0*/  LDGSTS.E [R4+0x2400], desc[UR26][R6.64], P4 ;  /* 0x0240000006047fae */ /* 0x0003e2000a1a101a */
[----:B------:R-:W-:Y:S01]  /*8cf0*/  ISETP.NE.U32.AND P4, PT, RZ, UR5, PT ;  /* 0x00000005ff007c0c */ /* 0x000fe2000bf85070 */
[----:B------:R-:W-:Y:S02]  /*8d00*/  USEL UR5, URZ, 0x4, !UP2 ;  /* 0x00000004ff057887 */ /* 0x000fe4000d000000 */
[----:B------:R2:W-:Y:S01]  /*8d10*/  LDGSTS.E [R4+0x2800], desc[UR26][R10.64], P2 ;  /* 0x028000000a047fae */ /* 0x0005e200091a101a */
[----:B------:R-:W-:Y:S02]  /*8d20*/  UISETP.GT.AND UP2, UPT, UR14, 0x8, UPT ;  /* 0x000000080e00788c */ /* 0x000fe4000bf44270 */
[----:B------:R-:W-:Y:S02]  /*8d30*/  USEL UR5, UR5, URZ, !UP1 ;  /* 0x000000ff05057287 */ /* 0x000fe4000c800000 */
[----:B------:R-:W-:Y:S02]  /*8d40*/  USEL UR17, URZ, 0x4, !UP2 ;  /* 0x00000004ff117887 */ /* 0x000fe4000d000000 */
[----:B------:R-:W-:Y:S01]  /*8d50*/  UISETP.GT.AND UP2, UPT, UR14, 0x9, UPT ;  /* 0x000000090e00788c */ /* 0x000fe2000bf44270 */
[C---:B-1----:R-:W-:Y:S01]  /*8d60*/  IADD3 R6, P6, PT, R77.reuse, R169, RZ ;  /* 0x000000a94d067210 */ /* 0x042fe20007fde0ff */
[----:B------:R-:W-:Y:S01]  /*8d70*/  USEL UR17, UR17, URZ, !UP1 ;  /* 0x000000ff11117287 */ /* 0x000fe2000c800000 */
[----:B--2---:R-:W-:-:S03]  /*8d80*/  IADD3 R10, P5, PT, R77, R167, RZ ;  /* 0x000000a74d0a7210 */ /* 0x004fc60007fbe0ff */
[C---:B------:R-:W-:Y:S01]  /*8d90*/  IMAD.X R7, R76.reuse, 0x1, R168, P6 ;  /* 0x000000014c077824 */ /* 0x040fe200030e06a8 */
[----:B------:R-:W-:Y:S01]  /*8da0*/  IADD3 R8, P6, PT, R77, R165, RZ ;  /* 0x000000a54d087210 */ /* 0x000fe20007fde0ff */
[----:B------:R-:W-:-:S03]  /*8db0*/  IMAD.X R11, R76, 0x1, R166, P5 ;  /* 0x000000014c0b7824 */ /* 0x000fc600028e06a6 */
[----:B------:R1:W-:Y:S01]  /*8dc0*/  LDGSTS.E [R4+0x2c00], desc[UR26][R6.64], P2 ;  /* 0x02c0000006047fae */ /* 0x0003e200091a101a */
[----:B------:R-:W-:Y:S01]  /*8dd0*/  ISETP.NE.U32.AND P2, PT, RZ, UR5, PT ;  /* 0x00000005ff007c0c */ /* 0x000fe2000bf45070 */
[----:B------:R-:W-:Y:S01]  /*8de0*/  IMAD.X R9, R76, 0x1, R164, P6 ;  /* 0x000000014c097824 */ /* 0x000fe200030e06a4 */
[----:B------:R-:W-:Y:S01]  /*8df0*/  USEL UR5, URZ, 0x4, !UP2 ;  /* 0x00000004ff057887 */ /* 0x000fe2000d000000 */
[----:B------:R2:W-:Y:S01]  /*8e00*/  LDGSTS.E [R4+0x3000], desc[UR26][R10.64], P4 ;  /* 0x030000000a047fae */ /* 0x0005e2000a1a101a */
[----:B------:R-:W-:Y:S02]  /*8e10*/  UISETP.GT.AND UP2, UPT, UR14, 0xa, UPT ;  /* 0x0000000a0e00788c */ /* 0x000fe4000bf44270 */
[----:B------:R-:W-:Y:S01]  /*8e20*/  USEL UR5, UR5, URZ, !UP1 ;  /* 0x000000ff05057287 */ /* 0x000fe2000c800000 */
[----:B------:R3:W-:Y:S01]  /*8e30*/  LDGSTS.E [R4+0x3400], desc[UR26][R8.64], P4 ;  /* 0x0340000008047fae */ /* 0x0007e2000a1a101a */
[----:B------:R-:W-:Y:S01]  /*8e40*/  ISETP.NE.U32.AND P4, PT, RZ, UR17, PT ;  /* 0x00000011ff007c0c */ /* 0x000fe2000bf85070 */
[----:B------:R-:W-:Y:S01]  /*8e50*/  USEL UR17, URZ, 0x4, !UP2 ;  /* 0x00000004ff117887 */ /* 0x000fe2000d000000 */
[----:B-1----:R-:W-:Y:S01]  /*8e60*/  IADD3 R6, P6, PT, R77, R163, RZ ;  /* 0x000000a34d067210 */ /* 0x002fe20007fde0ff */
[----:B------:R-:W-:-:S02]  /*8e70*/  UISETP.GT.AND UP2, UPT, UR14, 0xb, UPT ;  /* 0x0000000b0e00788c */ /* 0x000fc4000bf44270 */
[----:B------:R-:W-:Y:S02]  /*8e80*/  USEL UR17, UR17, URZ, !UP1 ;  /* 0x000000ff11117287 */ /* 0x000fe4000c800000 */
[C---:B------:R-:W-:Y:S01]  /*8e90*/  IMAD.X R7, R76.reuse, 0x1, R162, P6 ;  /* 0x000000014c077824 */ /* 0x040fe200030e06a2 */
[C---:B--2---:R-:W-:Y:S02]  /*8ea0*/  IADD3 R10, P6, PT, R77.reuse, R159, RZ ;  /* 0x0000009f4d0a7210 */ /* 0x044fe40007fde0ff */
[----:B---3--:R-:W-:Y:S02]  /*8eb0*/  IADD3 R8, P5, PT, R77, R161, RZ ;  /* 0x000000a14d087210 */ /* 0x008fe40007fbe0ff */
[----:B------:R1:W-:Y:S01]  /*8ec0*/  LDGSTS.E [R4+0x3800], desc[UR26][R6.64], P2 ;  /* 0x0380000006047fae */ /* 0x0003e200091a101a */
[C---:B------:R-:W-:Y:S02]  /*8ed0*/  IMAD.X R11, R76.reuse, 0x1, R158, P6 ;  /* 0x000000014c0b7824 */ /* 0x040fe400030e069e */
[----:B------:R-:W-:-:S05]  /*8ee0*/  IMAD.X R9, R76, 0x1, R160, P5 ;  /* 0x000000014c097824 */ /* 0x000fca00028e06a0 */
[----:B------:R2:W-:Y:S01]  /*8ef0*/  LDGSTS.E [R4+0x3c00], desc[UR26][R8.64], P2 ;  /* 0x03c0000008047fae */ /* 0x0005e200091a101a */
[----:B------:R-:W-:Y:S01]  /*8f00*/  ISETP.NE.U32.AND P2, PT, RZ, UR5, PT ;  /* 0x00000005ff007c0c */ /* 0x000fe2000bf45070 */
[----:B------:R-:W-:Y:S01]  /*8f10*/  USEL UR5, URZ, 0x4, !UP2 ;  /* 0x00000004ff057887 */ /* 0x000fe2000d000000 */
[C---:B-1----:R-:W-:Y:S01]  /*8f20*/  IADD3 R6, P5, PT, R77.reuse, R157, RZ ;  /* 0x0000009d4d067210 */ /* 0x042fe20007fbe0ff */
[----:B------:R1:W-:Y:S02]  /*8f30*/  LDGSTS.E [R4+0x4000], desc[UR26][R10.64], P4 ;  /* 0x040000000a047fae */ /* 0x0003e4000a1a101a */
[----:B------:R-:W-:Y:S02]  /*8f40*/  USEL UR5, UR5, URZ, !UP1 ;  /* 0x000000ff05057287 */ /* 0x000fe4000c800000 */
[----:B------:R-:W-:Y:S01]  /*8f50*/  UISETP.GT.AND UP2, UPT, UR14, 0xd, UPT ;  /* 0x0000000d0e00788c */ /* 0x000fe2000bf44270 */
[----:B------:R-:W-:Y:S01]  /*8f60*/  IMAD.X R7, R76, 0x1, R156, P5 ;  /* 0x000000014c077824 */ /* 0x000fe200028e069c */
[----:B--2---:R-:W-:-:S04]  /*8f70*/  IADD3 R8, P6, PT, R77, R155, RZ ;  /* 0x0000009b4d087210 */ /* 0x004fc80007fde0ff */
[----:B------:R2:W-:Y:S01]  /*8f80*/  LDGSTS.E [R4+0x4400], desc[UR26][R6.64], P4 ;  /* 0x0440000006047fae */ /* 0x0005e2000a1a101a */
[----:B------:R-:W-:Y:S01]  /*8f90*/  ISETP.NE.U32.AND P4, PT, RZ, UR17, PT ;  /* 0x00000011ff007c0c */ /* 0x000fe2000bf85070 */
[----:B------:R-:W-:Y:S01]  /*8fa0*/  USEL UR17, URZ, 0x4, !UP3 ;  /* 0x00000004ff117887 */ /* 0x000fe2000d800000 */
[C---:B-1----:R-:W-:Y:S01]  /*8fb0*/  IADD3 R10, P5, PT, R77.reuse, R153, RZ ;  /* 0x000000994d0a7210 */ /* 0x042fe20007fbe0ff */
[C---:B------:R-:W-:Y:S01]  /*8fc0*/  IMAD.X R9, R76.reuse, 0x1, R154, P6 ;  /* 0x000000014c097824 */ /* 0x040fe200030e069a */
[----:B------:R-:W-:Y:S02]  /*8fd0*/  UISETP.GT.AND UP3, UPT, UR14, 0x13, UPT ;  /* 0x000000130e00788c */ /* 0x000fe4000bf64270 */
[----:B------:R-:W-:Y:S01]  /*8fe0*/  USEL UR17, UR17, URZ, !UP1 ;  /* 0x000000ff11117287 */ /* 0x000fe2000c800000 */
[----:B------:R-:W-:Y:S01]  /*8ff0*/  IMAD.X R11, R76, 0x1, R152, P5 ;  /* 0x000000014c0b7824 */ /* 0x000fe200028e0698 */
[----:B------:R1:W-:Y:S01]  /*9000*/  LDGSTS.E [R4+0x4800], desc[UR26][R8.64], P2 ;  /* 0x0480000008047fae */ /* 0x0003e200091a101a */
[----:B--2---:R-:W-:-:S03]  /*9010*/  IADD3 R6, P6, PT, R77, R151, RZ ;  /* 0x000000974d067210 */ /* 0x004fc60007fde0ff */
[----:B------:R2:W-:Y:S02]  /*9020*/  LDGSTS.E [R4+0x4c00], desc[UR26][R10.64], P2 ;  /* 0x04c000000a047fae */ /* 0x0005e400091a101a */
[----:B------:R-:W-:Y:S01]  /*9030*/  IMAD.X R7, R76, 0x1, R150, P6 ;  /* 0x000000014c077824 */ /* 0x000fe200030e0696 */
[----:B-1----:R-:W-:-:S04]  /*9040*/  IADD3 R8, P5, PT, R77, R149, RZ ;  /* 0x000000954d087210 */ /* 0x002fc80007fbe0ff */
[----:B------:R1:W-:Y:S01]  /*9050*/  LDGSTS.E [R4+0x5000], desc[UR26][R6.64], P4 ;  /* 0x0500000006047fae */ /* 0x0003e2000a1a101a */
[C---:B--2---:R-:W-:Y:S01]  /*9060*/  IADD3 R10, P6, PT, R77.reuse, R143, RZ ;  /* 0x0000008f4d0a7210 */ /* 0x044fe20007fde0ff */
[C---:B------:R-:W-:Y:S01]  /*9070*/  IMAD.X R9, R76.reuse, 0x1, R148, P5 ;  /* 0x000000014c097824 */ /* 0x040fe200028e0694 */
[----:B------:R-:W-:Y:S01]  /*9080*/  ISETP.NE.U32.AND P5, PT, RZ, UR5, PT ;  /* 0x00000005ff007c0c */ /* 0x000fe2000bfa5070 */
[----:B------:R-:W-:Y:S02]  /*9090*/  USEL UR5, URZ, 0x4, !UP2 ;  /* 0x00000004ff057887 */ /* 0x000fe4000d000000 */
[----:B------:R-:W-:Y:S01]  /*90a0*/  UISETP.GT.AND UP2, UPT, UR14, 0xe, UPT ;  /* 0x0000000e0e00788c */ /* 0x000fe2000bf44270 */
[----:B------:R2:W-:Y:S01]  /*90b0*/  LDGSTS.E [R4+0x5400], desc[UR26][R8.64], P4 ;  /* 0x0540000008047fae */ /* 0x0005e2000a1a101a */
[----:B------:R-:W-:Y:S01]  /*90c0*/  USEL UR5, UR5, URZ, !UP1 ;  /* 0x000000ff05057287 */ /* 0x000fe2000c800000 */
[----:B------:R-:W-:Y:S01]  /*90d0*/  IMAD.X R11, R76, 0x1, R142, P6 ;  /* 0x000000014c0b7824 */ /* 0x000fe200030e068e */
[----:B-1----:R-:W-:-:S05]  /*90e0*/  IADD3 R6, P2, PT, R77, R147, RZ ;  /* 0x000000934d067210 */ /* 0x002fca0007f5e0ff */
[C---:B------:R-:W-:Y:S01]  /*90f0*/  IMAD.X R7, R76.reuse, 0x1, R146, P2 ;  /* 0x000000014c077824 */ /* 0x040fe200010e0692 */
[----:B------:R-:W-:Y:S02]  /*9100*/  ISETP.NE.U32.AND P2, PT, RZ, UR17, PT ;  /* 0x00000011ff007c0c */ /* 0x000fe4000bf45070 */
[----:B--2---:R-:W-:Y:S02]  /*9110*/  IADD3 R8, P4, PT, R77, R145, RZ ;  /* 0x000000914d087210 */ /* 0x004fe40007f9e0ff */
[----:B------:R1:W-:Y:S03]  /*9120*/  LDGSTS.E [R4+0x5800], desc[UR26][R6.64], P5 ;  /* 0x0580000006047fae */ /* 0x0003e6000a9a101a */
[----:B------:R-:W-:Y:S01]  /*9130*/  IMAD.X R9, R76, 0x1, R144, P4 ;  /* 0x000000014c097824 */ /* 0x000fe200020e0690 */
[----:B------:R-:W-:Y:S01]  /*9140*/  ISETP.NE.U32.AND P4, PT, RZ, UR5, PT ;  /* 0x00000005ff007c0c */ /* 0x000fe2000bf85070 */
[----:B------:R-:W-:-:S02]  /*9150*/  USEL UR5, URZ, 0x4, !UP2 ;  /* 0x00000004ff057887 */ /* 0x000fc4000d000000 */
[----:B------:R-:W-:Y:S01]  /*9160*/  UISETP.GT.AND UP2, UPT, UR14, 0xf, UPT ;  /* 0x0000000f0e00788c */ /* 0x000fe2000bf44270 */
[----:B------:R2:W-:Y:S01]  /*9170*/  LDGSTS.E [R4+0x5c00], desc[UR26][R8.64], P5 ;  /* 0x05c0000008047fae */ /* 0x0005e2000a9a101a */
[----:B------:R-:W-:Y:S01]  /*9180*/  USEL UR5, UR5, URZ, !UP1 ;  /* 0x000000ff05057287 */ /* 0x000fe2000c800000 */
[C---:B-1----:R-:W-:Y:S02]  /*9190*/  IADD3 R6, P6, PT, R77.reuse, R141, RZ ;  /* 0x0000008d4d067210 */ /* 0x042fe40007fde0ff */
[----:B------:R1:W-:Y:S01]  /*91a0*/  LDGSTS.E [R4+0x6000], desc[UR26][R10.64], P2 ;  /* 0x060000000a047fae */ /* 0x0003e200091a101a */
[----:B------:R-:W-:Y:S02]  /*91b0*/  USEL UR17, URZ, 0x4, !UP2 ;  /* 0x00000004ff117887 */ /* 0x000fe4000d000000 */
[----:B------:R-:W-:Y:S01]  /*91c0*/  UISETP.GT.AND UP2, UPT, UR14, 0x10, UPT ;  /* 0x000000100e00788c */ /* 0x000fe2000bf44270 */
[----:B------:R-:W-:Y:S01]  /*91d0*/  IMAD.X R7, R76, 0x1, R140, P6 ;  /* 0x000000014c077824 */ /* 0x000fe200030e068c */
[----:B------:R-:W-:Y:S01]  /*91e0*/  USEL UR17, UR17, URZ, !UP1 ;  /* 0x000000ff11117287 */ /* 0x000fe2000c800000 */
[----:B--2---:R-:W-:-:S03]  /*91f0*/  IADD3 R8, P6, PT, R77, R137, RZ ;  /* 0x000000894d087210 */ /* 0x004fc60007fde0ff */
        /* <DEDUP_REMOVED lines=8> */
[----:B--2---:R-:W-:-:S04]  /*9280*/  IADD3 R6, P6, PT, R77, R135, RZ ;  /* 0x000000874d067210 */ /* 0x004fc80007fde0ff */
[----:B------:R1:W-:Y:S04]  /*9290*/  LDGSTS.E [R4+0x6800], desc[UR26][R10.64], P4 ;  /* 0x068000000a047fae */ /* 0x0003e8000a1a101a */
[----:B------:R2:W-:Y:S01]  /*92a0*/  LDGSTS.E [R4+0x6c00], desc[UR26][R8.64], P4 ;  /* 0x06c0000008047fae */ /* 0x0005e2000a1a101a */
[----:B------:R-:W-:Y:S01]  /*92b0*/  IMAD.X R7, R76, 0x1, R134, P6 ;  /* 0x000000014c077824 */ /* 0x000fe200030e0686 */
[----:B------:R-:W-:Y:S01]  /*92c0*/  ISETP.NE.U32.AND P4, PT, RZ, UR17, PT ;  /* 0x00000011ff007c0c */ /* 0x000fe2000bf85070 */
[----:B------:R-:W-:Y:S02]  /*92d0*/  USEL UR17, URZ, 0x4, !UP2 ;  /* 0x00000004ff117887 */ /* 0x000fe4000d000000 */
[----:B------:R-:W-:Y:S01]  /*92e0*/  UISETP.GT.AND UP2, UPT, UR14, 0x12, UPT ;  /* 0x000000120e00788c */ /* 0x000fe2000bf44270 */
[----:B------:R3:W-:Y:S01]  /*92f0*/  LDGSTS.E [R4+0x7000], desc[UR26][R6.64], P2 ;  /* 0x0700000006047fae */ /* 0x0007e200091a101a */
[----:B------:R-:W-:Y:S01]  /*9300*/  USEL UR17, UR17, URZ, !UP1 ;  /* 0x000000ff11117287 */ /* 0x000fe2000c800000 */
[----:B-1----:R-:W-:-:S02]  /*9310*/  IADD3 R10, P6, PT, R77, R131, RZ ;  /* 0x000000834d0a7210 */ /* 0x002fc40007fde0ff */
[----:B--2---:R-:W-:-:S03]  /*9320*/  IADD3 R8, P5, PT, R77, R133, RZ ;  /* 0x000000854d087210 */ /* 0x004fc60007fbe0ff */
[C---:B------:R-:W-:Y:S02]  /*9330*/  IMAD.X R11, R76.reuse, 0x1, R130, P6 ;  /* 0x000000014c0b7824 */ /* 0x040fe400030e0682 */
[----:B------:R-:W-:Y:S01]  /*9340*/  IMAD.X R9, R76, 0x1, R132, P5 ;  /* 0x000000014c097824 */ /* 0x000fe200028e0684 */
[----:B---3--:R-:W-:-:S04]  /*9350*/  IADD3 R6, P5, PT, R77, R129, RZ ;  /* 0x000000814d067210 */ /* 0x008fc80007fbe0ff */
        /* <DEDUP_REMOVED lines=12> */
[----:B------:R-:W-:Y:S01]  /*9420*/  USEL UR17, UR17, URZ, !UP1 ;  /* 0x000000ff11117287 */ /* 0x000fe2000c800000 */
[C---:B--2---:R-:W-:Y:S02]  /*9430*/  IADD3 R10, P5, PT, R77.reuse, R125, RZ ;  /* 0x0000007d4d0a7210 */ /* 0x044fe40007fbe0ff */
[C---:B------:R-:W-:Y:S02]  /*9440*/  IADD3.X R9, PT, PT, R76.reuse, R126, RZ, P6, !PT ;  /* 0x0000007e4c097210 */ /* 0x040fe400037fe4ff */
[----:B---3--:R-:W-:Y:S01]  /*9450*/  IADD3 R6, P6, PT, R77, R123, RZ ;  /* 0x0000007b4d067210 */ /* 0x008fe20007fde0ff */
[C---:B------:R-:W-:Y:S02]  /*9460*/  IMAD.X R11, R76.reuse, 0x1, R124, P5 ;  /* 0x000000014c0b7824 */ /* 0x040fe400028e067c */
[----:B------:R1:W-:Y:S02]  /*9470*/  LDGSTS.E [R4+0x8000], desc[UR26][R8.64], P2 ;  /* 0x0800000008047fae */ /* 0x0003e400091a101a */
[----:B------:R-:W-:-:S02]  /*9480*/  IMAD.X R7, R76, 0x1, R122, P6 ;  /* 0x000000014c077824 */ /* 0x000fc400030e067a */
[----:B------:R2:W-:Y:S04]  /*9490*/  LDGSTS.E [R4+0x8400], desc[UR26][R10.64], P2 ;  /* 0x084000000a047fae */ /* 0x0005e800091a101a */
[----:B------:R3:W-:Y:S01]  /*94a0*/  LDGSTS.E [R4+0x8800], desc[UR26][R6.64], P4 ;  /* 0x0880000006047fae */ /* 0x0007e2000a1a101a */
[C---:B-1----:R-:W-:Y:S02]  /*94b0*/  IADD3 R8, P5, PT, R77.reuse, R121, RZ ;  /* 0x000000794d087210 */ /* 0x042fe40007fbe0ff */
[----:B--2---:R-:W-:-:S03]  /*94c0*/  IADD3 R10, P6, PT, R77, R111, RZ ;  /* 0x0000006f4d0a7210 */ /* 0x004fc60007fde0ff */
[C---:B------:R-:W-:Y:S01]  /*94d0*/  IMAD.X R9, R76.reuse, 0x1, R120, P5 ;  /* 0x000000014c097824 */ /* 0x040fe200028e0678 */
[----:B------:R-:W-:Y:S01]  /*94e0*/  ISETP.NE.U32.AND P5, PT, RZ, UR5, PT ;  /* 0x00000005ff007c0c */ /* 0x000fe2000bfa5070 */
[----:B------:R-:W-:Y:S01]  /*94f0*/  USEL UR5, URZ, 0x4, !UP2 ;  /* 0x00000004ff057887 */ /* 0x000fe2000d000000 */
[----:B---3--:R-:W-:Y:S01]  /*9500*/  IADD3 R6, P2, PT, R77, R119, RZ ;  /* 0x000000774d067210 */ /* 0x008fe20007f5e0ff */
[----:B------:R-:W-:Y:S01]  /*9510*/  UISETP.GT.AND UP2, UPT, UR14, 0x15, UPT ;  /* 0x000000150e00788c */ /* 0x000fe2000bf44270 */
[----:B------:R1:W-:Y:S01]  /*9520*/  LDGSTS.E [R4+0x8c00], desc[UR26][R8.64], P4 ;  /* 0x08c0000008047fae */ /* 0x0003e2000a1a101a */
[----:B------:R-:W-:Y:S01]  /*9530*/  USEL UR5, UR5, URZ, !UP1 ;  /* 0x000000ff05057287 */ /* 0x000fe2000c800000 */
[C---:B------:R-:W-:Y:S02]  /*9540*/  IMAD.X R11, R76.reuse, 0x1, R110, P6 ;  /* 0x000000014c0b7824 */ /* 0x040fe400030e066e */
[----:B------:R-:W-:Y:S01]  /*9550*/  IMAD.X R7, R76, 0x1, R118, P2 ;  /* 0x000000014c077824 */ /* 0x000fe200010e0676 */
[----:B------:R-:W-:-:S04]  /*9560*/  ISETP.NE.U32.AND P2, PT, RZ, UR17, PT ;  /* 0x00000011ff007c0c */ /* 0x000fc8000bf45070 */
[----:B------:R2:W-:Y:S01]  /*9570*/  LDGSTS.E [R4+0x9000], desc[UR26][R6.64], P5 ;  /* 0x0900000006047fae */ /* 0x0005e2000a9a101a */
[----:B-1----:R-:W-:-:S05]  /*9580*/  IADD3 R8, P4, PT, R77, R117, RZ ;  /* 0x000000754d087210 */ /* 0x002fca0007f9e0ff */
[C---:B------:R-:W-:Y:S01]  /*9590*/  IMAD.X R9, R76.reuse, 0x1, R116, P4 ;  /* 0x000000014c097824 */ /* 0x040fe200020e0674 */
[----:B------:R-:W-:Y:S01]  /*95a0*/  ISETP.NE.U32.AND P4, PT, RZ, UR5, PT ;  /* 0x00000005ff007c0c */ /* 0x000fe2000bf85070 */
[----:B------:R-:W-:Y:S01]  /*95b0*/  USEL UR5, URZ, 0x4, !UP2 ;  /* 0x00000004ff057887 */ /* 0x000fe2000d000000 */
[----:B--2---:R-:W-:Y:S02]  /*95c0*/  IADD3 R6, P6, PT, R77, R109, RZ ;  /* 0x0000006d4d067210 */ /* 0x004fe40007fde0ff */
[----:B------:R1:W-:Y:S01]  /*95d0*/  LDGSTS.E [R4+0x9400], desc[UR26][R8.64], P5 ;  /* 0x0940000008047fae */ /* 0x0003e2000a9a101a */
[----:B------:R-:W-:Y:S02]  /*95e0*/  USEL UR5, UR5, URZ, !UP1 ;  /* 0x000000ff05057287 */ /* 0x000fe4000c800000 */
[----:B------:R-:W-:Y:S01]  /*95f0*/  UISETP.GT.AND UP2, UPT, UR14, 0x16, UPT ;  /* 0x000000160e00788c */ /* 0x000fe2000bf44270 */
[----:B------:R-:W-:Y:S01]  /*9600*/  IMAD.X R7, R76, 0x1, R108, P6 ;  /* 0x000000014c077824 */ /* 0x000fe200030e066c */
[----:B------:R2:W-:Y:S02]  /*9610*/  LDGSTS.E [R4+0x9800], desc[UR26][R10.64], P2 ;  /* 0x098000000a047fae */ /* 0x0005e400091a101a */
[----:B------:R-:W-:-:S02]  /*9620*/  USEL UR17, URZ, 0x4, !UP2 ;  /* 0x00000004ff117887 */ /* 0x000fc4000d000000 */
[----:B------:R3:W-:Y:S01]  /*9630*/  LDGSTS.E [R4+0x9c00], desc[UR26][R6.64], P2 ;  /* 0x09c0000006047fae */ /* 0x0007e200091a101a */
[----:B------:R-:W-:Y:S01]  /*9640*/  ISETP.NE.U32.AND P2, PT, RZ, UR5, PT ;  /* 0x00000005ff007c0c */ /* 0x000fe2000bf45070 */
[----:B------:R-:W-:Y:S01]  /*9650*/  USEL UR17, UR17, URZ, !UP1 ;  /* 0x000000ff11117287 */ /* 0x000fe2000c800000 */
[C---:B-1----:R-:W-:Y:S01]  /*9660*/  IADD3 R8, P6, PT, R77.reuse, R105, RZ ;  /* 0x000000694d087210 */ /* 0x042fe20007fde0ff */
[----:B------:R-:W-:Y:S01]  /*9670*/  UISETP.GT.AND UP2, UPT, UR14, 0x17, UPT ;  /* 0x000000170e00788c */ /* 0x000fe2000bf44270 */
[----:B--2---:R-:W-:-:S03]  /*9680*/  IADD3 R10, P5, PT, R77, R107, RZ ;  /* 0x0000006b4d0a7210 */ /* 0x004fc60007fbe0ff */
[C---:B------:R-:W-:Y:S01]  /*9690*/  IMAD.X R9, R76.reuse, 0x1, R104, P6 ;  /* 0x000000014c097824 */ /* 0x040fe200030e0668 */
[----:B------:R-:W-:Y:S01]  /*96a0*/  USEL UR5, URZ, 0x4, !UP2 ;  /* 0x00000004ff057887 */ /* 0x000fe2000d000000 */
[----:B---3--:R-:W-:Y:S01]  /*96b0*/  IADD3 R6, P6, PT, R77, R103, RZ ;  /* 0x000000674d067210 */ /* 0x008fe20007fde0ff */
[C---:B------:R-:W-:Y:S01]  /*96c0*/  IMAD.X R11, R76.reuse, 0x1, R106, P5 ;  /* 0x000000014c0b7824 */ /* 0x040fe200028e066a */
[----:B------:R-:W-:Y:S02]  /*96d0*/  UISETP.GT.AND UP2, UPT, UR14, 0x18, UPT ;  /* 0x000000180e00788c */ /* 0x000fe4000bf44270 */
[----:B------:R-:W-:Y:S01]  /*96e0*/  USEL UR5, UR5, URZ, !UP1 ;  /* 0x000000ff05057287 */ /* 0x000fe2000c800000 */
[----:B------:R-:W-:Y:S01]  /*96f0*/  IMAD.X R7, R76, 0x1, R102, P6 ;  /* 0x000000014c077824 */ /* 0x000fe200030e0666 */
[----:B------:R1:W-:Y:S04]  /*9700*/  LDGSTS.E [R4+0xa000], desc[UR26][R10.64], P4 ;  /* 0x0a0000000a047fae */ /* 0x0003e8000a1a101a */
[----:B------:R2:W-:Y:S01]  /*9710*/  LDGSTS.E [R4+0xa400], desc[UR26][R8.64], P4 ;  /* 0x0a40000008047fae */ /* 0x0005e2000a1a101a */
[----:B------:R-:W-:Y:S01]  /*9720*/  ISETP.NE.U32.AND P4, PT, RZ, UR17, PT ;  /* 0x00000011ff007c0c */ /* 0x000fe2000bf85070 */
[----:B------:R-:W-:-:S02]  /*9730*/  USEL UR17, URZ, 0x4, !UP2 ;  /* 0x00000004ff117887 */ /* 0x000fc4000d000000 */
[----:B------:R3:W-:Y:S01]  /*9740*/  LDGSTS.E [R4+0xa800], desc[UR26][R6.64], P2 ;  /* 0x0a80000006047fae */ /* 0x0007e200091a101a */
[----:B------:R-:W-:Y:S02]  /*9750*/  UISETP.GT.AND UP2, UPT, UR14, 0x19, UPT ;  /* 0x000000190e00788c */ /* 0x000fe4000bf44270 */
[----:B------:R-:W-:Y:S01]  /*9760*/  USEL UR17, UR17, URZ, !UP1 ;  /* 0x000000ff11117287 */ /* 0x000fe2000c800000 */
[C---:B-1----:R-:W-:Y:S02]  /*9770*/  IADD3 R10, P6, PT, R77.reuse, R99, RZ ;  /* 0x000000634d0a7210 */ /* 0x042fe40007fde0ff */
[----:B--2---:R-:W-:-:S03]  /*9780*/  IADD3 R8, P5, PT, R77, R101, RZ ;  /* 0x000000654d087210 */ /* 0x004fc60007fbe0ff */
[C---:B------:R-:W-:Y:S02]  /*9790*/  IMAD.X R11, R76.reuse, 0x1, R98, P6 ;  /* 0x000000014c0b7824 */ /* 0x040fe400030e0662 */
[----:B------:R-:W-:Y:S01]  /*97a0*/  IMAD.X R9, R76, 0x1, R100, P5 ;  /* 0x000000014c097824 */ /* 0x000fe200028e0664 */
[----:B---3--:R-:W-:-:S04]  /*97b0*/  IADD3 R6, P5, PT, R77, R97, RZ ;  /* 0x000000614d067210 */ /* 0x008fc80007fbe0ff */
[----:B------:R1:W-:Y:S01]  /*97c0*/  LDGSTS.E [R4+0xac00], desc[UR26][R8.64], P2 ;  /* 0x0ac0000008047fae */ /* 0x0003e200091a101a */
[----:B------:R-:W-:Y:S01]  /*97d0*/  IMAD.X R7, R76, 0x1, R96, P5 ;  /* 0x000000014c077824 */ /* 0x000fe200028e0660 */
[----:B------:R-:W-:Y:S01]  /*97e0*/  ISETP.NE.U32.AND P2, PT, RZ, UR5, PT ;  /* 0x00000005ff007c0c */ /* 0x000fe2000bf45070 */
        /* <DEDUP_REMOVED lines=10> */
[C---:B--2---:R-:W-:Y:S01]  /*9890*/  IADD3 R10, P5, PT, R77.reuse, R93, RZ ;  /* 0x0000005d4d0a7210 */ /* 0x044fe20007fbe0ff */
[----:B------:R-:W-:Y:S01]  /*98a0*/  IMAD.X R9, R76, 0x1, R94, P6 ;  /* 0x000000014c097824 */ /* 0x000fe200030e065e */
[----:B---3--:R-:W-:-:S03]  /*98b0*/  IADD3 R6, P6, PT, R77, R91, RZ ;  /* 0x0000005b4d067210 */ /* 0x008fc60007fde0ff */
[C---:B------:R-:W-:Y:S01]  /*98c0*/  IMAD.X R11, R76.reuse, 0x1, R92, P5 ;  /* 0x000000014c0b7824 */ /* 0x040fe200028e065c */
[----:B------:R1:W-:Y:S01]  /*98d0*/  LDGSTS.E [R4+0xb800], desc[UR26][R8.64], P2 ;  /* 0x0b80000008047fae */ /* 0x0003e200091a101a */
[----:B------:R-:W-:-:S03]  /*98e0*/  IMAD.X R7, R76, 0x1, R90, P6 ;  /* 0x000000014c077824 */ /* 0x000fc600030e065a */
        /* <DEDUP_REMOVED lines=13> */
[----:B------:R-:W-:Y:S01]  /*99c0*/  ISETP.NE.U32.AND P2, PT, RZ, UR17, PT ;  /* 0x00000011ff007c0c */ /* 0x000fe2000bf45070 */
[----:B------:R-:W-:-:S03]  /*99d0*/  USEL UR17, URZ, 0x4, !UP3 ;  /* 0x00000004ff117887 */ /* 0x000fc6000d800000 */
[----:B------:R-:W-:Y:S01]  /*99e0*/  LDGSTS.E [R4+0xc800], desc[UR26][R6.64], P5 ;  /* 0x0c80000006047fae */ /* 0x000fe2000a9a101a */
[----:B------:R-:W-:Y:S01]  /*99f0*/  USEL UR17, UR17, URZ, !UP1 ;  /* 0x000000ff11117287 */ /* 0x000fe2000c800000 */
[----:B-1----:R-:W-:-:S03]  /*9a00*/  IADD3 R8, P4, PT, R77, R85, RZ ;  /* 0x000000554d087210 */ /* 0x002fc60007f9e0ff */
[----:B------:R-:W-:Y:S02]  /*9a10*/  UISETP.NE.U32.AND UP3, UPT, UR17, URZ, UPT ;  /* 0x000000ff1100728c */ /* 0x000fe4000bf65070 */
[----:B------:R-:W-:-:S05]  /*9a20*/  IMAD.X R9, R76, 0x1, R84, P4 ;  /* 0x000000014c097824 */ /* 0x000fca00020e0654 */
[----:B------:R1:W-:Y:S01]  /*9a30*/  LDGSTS.E [R4+0xcc00], desc[UR26][R8.64], P5 ;  /* 0x0cc0000008047fae */ /* 0x0003e2000a9a101a */
[----:B------:R-:W-:Y:S01]  /*9a40*/  ISETP.NE.U32.AND P5, PT, RZ, UR5, PT ;  /* 0x00000005ff007c0c */ /* 0x000fe2000bfa5070 */
[----:B------:R-:W-:Y:S02]  /*9a50*/  USEL UR5, URZ, 0x4, !UP2 ;  /* 0x00000004ff057887 */ /* 0x000fe4000d000000 */
[----:B------:R2:W-:Y:S01]  /*9a60*/  LDGSTS.E [R4+0xd000], desc[UR26][R10.64], P2 ;  /* 0x0d0000000a047fae */ /* 0x0005e200091a101a */
[----:B------:R-:W-:Y:S02]  /*9a70*/  UISETP.GT.AND UP2, UPT, UR14, 0x1e, UPT ;  /* 0x0000001e0e00788c */ /* 0x000fe4000bf44270 */
[----:B------:R-:W-:Y:S01]  /*9a80*/  USEL UR5, UR5, URZ, !UP1 ;  /* 0x000000ff05057287 */ /* 0x000fe2000c800000 */
[C---:B-1----:R-:W-:Y:S02]  /*9a90*/  IADD3 R8, P6, PT, R77.reuse, R81, RZ ;  /* 0x000000514d087210 */ /* 0x042fe40007fde0ff */
[----:B--2---:R-:W-:-:S03]  /*9aa0*/  IADD3 R10, P4, PT, R77, R79, RZ ;  /* 0x0000004f4d0a7210 */ /* 0x004fc60007f9e0ff */
[C---:B------:R-:W-:Y:S01]  /*9ab0*/  IMAD.X R9, R76.reuse, 0x1, R80, P6 ;  /* 0x000000014c097824 */ /* 0x040fe200030e0650 */
[----:B------:R-:W-:Y:S01]  /*9ac0*/  IADD3 R6, P6, PT, R77, R191, RZ ;  /* 0x000000bf4d067210 */ /* 0x000fe20007fde0ff */
[----:B------:R-:W-:-:S03]  /*9ad0*/  IMAD.X R11, R76, 0x1, R190, P4 ;  /* 0x000000014c0b7824 */ /* 0x000fc600020e06be */
[----:B------:R-:W-:Y:S01]  /*9ae0*/  IADD3.X R7, PT, PT, R76, R192, RZ, P6, !PT ;  /* 0x000000c04c077210 */ /* 0x000fe200037fe4ff */
[----:B------:R1:W-:Y:S01]  /*9af0*/  LDGSTS.E [R4+0xd400], desc[UR26][R8.64], P2 ;  /* 0x0d40000008047fae */ /* 0x0003e200091a101a */
[----:B------:R-:W-:Y:S01]  /*9b00*/  ISETP.NE.U32.AND P4, PT, RZ, UR5, PT ;  /* 0x00000005ff007c0c */ /* 0x000fe2000bf85070 */
[----:B------:R-:W-:Y:S02]  /*9b10*/  USEL UR5, URZ, 0x4, !UP2 ;  /* 0x00000004ff057887 */ /* 0x000fe4000d000000 */
[----:B------:R2:W-:Y:S01]  /*9b20*/  LDGSTS.E [R4+0xd800], desc[UR26][R10.64], P5 ;  /* 0x0d8000000a047fae */ /* 0x0005e2000a9a101a */
[----:B------:R-:W-:Y:S02]  /*9b30*/  UISETP.GT.AND UP2, UPT, UR14, 0x1f, UPT ;  /* 0x0000001f0e00788c */ /* 0x000fe4000bf44270 */
[----:B------:R-:W-:Y:S01]  /*9b40*/  USEL UR5, UR5, URZ, !UP1 ;  /* 0x000000ff05057287 */ /* 0x000fe2000c800000 */
[----:B------:R3:W-:Y:S01]  /*9b50*/  LDGSTS.E [R4+0xdc00], desc[UR26][R6.64], P5 ;  /* 0x0dc0000006047fae */ /* 0x0007e2000a9a101a */
[----:B------:R-:W-:-:S02]  /*9b60*/  PLOP3.LUT P5, PT, PT, PT, UP3, 0x40, 0x4 ;  /* 0x000000000004781c */ /* 0x000fc40003fae838 */
[C---:B-1----:R-:W-:Y:S02]  /*9b70*/  IADD3 R8, P6, PT, R77.reuse, R193, RZ ;  /* 0x000000c14d087210 */ /* 0x042fe40007fde0ff */
[----:B--2---:R-:W-:-:S03]  /*9b80*/  IADD3 R10, P2, PT, R77, R195, RZ ;  /* 0x000000c34d0a7210 */ /* 0x004fc60007f5e0ff */
[C---:B------:R-:W-:Y:S01]  /*9b90*/  IMAD.X R9, R76.reuse, 0x1, R194, P6 ;  /* 0x000000014c097824 */ /* 0x040fe200030e06c2 */
[----:B---3--:R-:W-:Y:S01]  /*9ba0*/  IADD3 R6, P6, PT, R77, R197, RZ ;  /* 0x000000c54d067210 */ /* 0x008fe20007fde0ff */
[C---:B------:R-:W-:Y:S01]  /*9bb0*/  IMAD.X R11, R76.reuse, 0x1, R196, P2 ;  /* 0x000000014c0b7824 */ /* 0x040fe200010e06c4 */
[----:B------:R-:W-:Y:S02]  /*9bc0*/  PLOP3.LUT P2, PT, PT, PT, UP3, 0x40, 0x4 ;  /* 0x000000000004781c */ /* 0x000fe40003f4e838 */
[----:B------:R1:W-:Y:S01]  /*9bd0*/  LDGSTS.E [R4+0xe000], desc[UR26][R8.64], P4 ;  /* 0x0e00000008047fae */ /* 0x0003e2000a1a101a */
[----:B------:R-:W-:-:S03]  /*9be0*/  IMAD.X R7, R76, 0x1, R198, P6 ;  /* 0x000000014c077824 */ /* 0x000fc600030e06c6 */
[----:B------:R2:W-:Y:S04]  /*9bf0*/  LDGSTS.E [R4+0xe400], desc[UR26][R10.64], P4 ;  /* 0x0e4000000a047fae */ /* 0x0005e8000a1a101a */
[----:B------:R3:W-:Y:S01]  /*9c00*/  LDGSTS.E [R4+0xe800], desc[UR26][R6.64], !P5 ;  /* 0x0e80000006047fae */ /* 0x0007e2000e9a101a */
[----:B------:R-:W-:Y:S01]  /*9c10*/  ISETP.NE.U32.AND P5, PT, RZ, UR5, PT ;  /* 0x00000005ff007c0c */ /* 0x000fe2000bfa5070 */
[----:B------:R-:W-:Y:S01]  /*9c20*/  USEL UR5, URZ, 0x4, !UP2 ;  /* 0x00000004ff057887 */ /* 0x000fe2000d000000 */
[----:B-1----:R-:W-:-:S03]  /*9c30*/  IADD3 R8, P4, PT, R77, R199, RZ ;  /* 0x000000c74d087210 */ /* 0x002fc60007f9e0ff */
[----:B------:R-:W-:Y:S02]  /*9c40*/  USEL UR5, UR5, URZ, !UP1 ;  /* 0x000000ff05057287 */ /* 0x000fe4000c800000 */
[C---:B------:R-:W-:Y:S01]  /*9c50*/  IMAD.X R9, R76.reuse, 0x1, R200, P4 ;  /* 0x000000014c097824 */ /* 0x040fe200020e06c8 */
[C---:B--2---:R-:W-:Y:S02]  /*9c60*/  IADD3 R10, P4, PT, R77.reuse, R203, RZ ;  /* 0x000000cb4d0a7210 */ /* 0x044fe40007f9e0ff */
[----:B---3--:R-:W-:Y:S02]  /*9c70*/  IADD3 R6, P6, PT, R77, R201, RZ ;  /* 0x000000c94d067210 */ /* 0x008fe40007fde0ff */
[----:B------:R1:W-:Y:S01]  /*9c80*/  LDGSTS.E [R4+0xec00], desc[UR26][R8.64], !P2 ;  /* 0x0ec0000008047fae */ /* 0x0003e2000d1a101a */
[----:B------:R-:W-:Y:S01]  /*9c90*/  ISETP.GE.AND P2, PT, R5, UR14, PT ;  /* 0x0000000e05007c0c */ /* 0x000fe2000bf46270 */
[C---:B------:R-:W-:Y:S01]  /*9ca0*/  IMAD.X R11, R76.reuse, 0x1, R204, P4 ;  /* 0x000000014c0b7824 */ /* 0x040fe200020e06cc */
[----:B------:R-:W-:Y:S01]  /*9cb0*/  UIADD3 UR14, UPT, UPT, UR14, -0x20, URZ ;  /* 0xffffffe00e0e7890 */ /* 0x000fe2000fffe0ff */
[----:B------:R-:W-:Y:S01]  /*9cc0*/  IMAD.X R7, R76, 0x1, R202, P6 ;  /* 0x000000014c077824 */ /* 0x000fe200030e06ca */
[----:B------:R-:W-:-:S02]  /*9cd0*/  SEL R5, RZ, 0x4, P2 ;  /* 0x00000004ff057807 */ /* 0x000fc40001000000 */
[----:B------:R-:W-:Y:S01]  /*9ce0*/  PLOP3.LUT P6, PT, PT, PT, UP1, 0x40, 0x4 ;  /* 0x000000000004781c */ /* 0x000fe20003fce818 */
[----:B------:R-:W-:Y:S01]  /*9cf0*/  UISETP.GT.AND UP1, UPT, UR16, 0x2, UPT ;  /* 0x000000021000788c */ /* 0x000fe2000bf24270 */
[----:B------:R-:W-:Y:S01]  /*9d00*/  ISETP.NE.U32.AND P2, PT, RZ, UR5, PT ;  /* 0x00000005ff007c0c */ /* 0x000fe2000bf45070 */
[----:B------:R2:W-:Y:S01]  /*9d10*/  LDGSTS.E [R4+0xf000], desc[UR26][R6.64], P5 ;  /* 0x0f00000006047fae */ /* 0x0005e2000a9a101a */
[----:B------:R-:W-:Y:S01]  /*9d20*/  SEL R5, R5, RZ, P6 ;  /* 0x000000ff05057207 */ /* 0x000fe20003000000 */
[----:B------:R-:W-:Y:S02]  /*9d30*/  USEL UR16, UR16, URZ, !UP1 ;  /* 0x000000ff10107287 */ /* 0x000fe4000c800000 */
[----:B------:R3:W-:Y:S01]  /*9d40*/  LDGSTS.E [R4+0xf400], desc[UR26][R10.64], P5 ;  /* 0x0f4000000a047fae */ /* 0x0007e2000a9a101a */
[----:B-1----:R-:W-:Y:S01]  /*9d50*/  IADD3 R8, P5, PT, R189, R209, RZ ;  /* 0x000000d1bd087210 */ /* 0x002fe20007fbe0ff */
[----:B------:R-:W-:Y:S02]  /*9d60*/  ULEA UR5, UR16, UR10, 0xd ;  /* 0x0000000a10057291 */ /* 0x000fe4000f8e68ff */
[----:B------:R-:W-:-:S02]  /*9d70*/  UISETP.GT.AND UP1, UPT, UR15, 0x1, UPT ;  /* 0x000000010f00788c */ /* 0x000fc4000bf24270 */
[----:B------:R-:W-:Y:S01]  /*9d80*/  IMAD.X R9, R78, 0x1, R210, P5 ;  /* 0x000000014e097824 */ /* 0x000fe200028e06d2 */
[C---:B--2---:R-:W-:Y:S01]  /*9d90*/  IADD3 R6, P6, PT, R77.reuse, R207, RZ ;  /* 0x000000cf4d067210 */ /* 0x044fe20007fde0ff */
[----:B------:R-:W-:Y:S01]  /*9da0*/  VIADD R13, R226, UR5 ;  /* 0x00000005e20d7c36 */ /* 0x000fe20008000000 */
[----:B------:R-:W-:Y:S01]  /*9db0*/  USEL UR5, URZ, 0x1, !UP1 ;  /* 0x00000001ff057887 */ /* 0x000fe2000c800000 */
[----:B---3--:R-:W-:Y:S02]  /*9dc0*/  IADD3 R10, P4, PT, R77, R205, RZ ;  /* 0x000000cd4d0a7210 */ /* 0x008fe40007f9e0ff */
[C---:B------:R-:W-:Y:S01]  /*9dd0*/  IMAD.X R7, R76.reuse, 0x1, R208, P6 ;  /* 0x000000014c077824 */ /* 0x040fe200030e06d0 */
[----:B------:R-:W-:Y:S02]  /*9de0*/  USEL UR15, UR15, URZ, !UP1 ;  /* 0x000000ff0f0f7287 */ /* 0x000fe4000c800000 */
[----:B------:R-:W-:Y:S01]  /*9df0*/  ULOP3.LUT UR5, UR6, UR5, URZ, 0x3c, !UPT ;  /* 0x0000000506057292 */ /* 0x000fe2000f8e3cff */
[----:B------:R-:W-:Y:S01]  /*9e00*/  IMAD.X R11, R76, 0x1, R206, P4 ;  /* 0x000000014c0b7824 */ /* 0x000fe200020e06ce */
[----:B------:R-:W-:-:S04]  /*9e10*/  ISETP.NE.U32.AND P4, PT, R5, RZ, PT ;  /* 0x000000ff0500720c */ /* 0x000fc80003f85070 */
[----:B------:R1:W-:Y:S04]  /*9e20*/  LDGSTS.E [R4+0xf800], desc[UR26][R10.64], P2 ;  /* 0x0f8000000a047fae */ /* 0x0003e800091a101a */
[----:B------:R2:W-:Y:S04]  /*9e30*/  LDGSTS.E [R4+0xfc00], desc[UR26][R6.64], P2 ;  /* 0x0fc0000006047fae */ /* 0x0005e800091a101a */
[----:B------:R-:W0:Y:S01]  /*9e40*/  LDGDEPBAR ;  /* 0x00000000000079af */ /* 0x000e220000000000 */
[----:B-1----:R-:W-:-:S03]  /*9e50*/  IADD3 R10, P6, PT, R189, R211, RZ ;  /* 0x000000d3bd0a7210 */ /* 0x002fc60007fde0ff */
[----:B------:R1:W-:Y:S01]  /*9e60*/  LDGSTS.E [R13+0x20000], desc[UR26][R8.64], P4 ;  /* 0x20000000080d7fae */ /* 0x0003e2000a1a101a */
[C---:B--2---:R-:W-:Y:S01]  /*9e70*/  IADD3 R4, P2, PT, R189.reuse, R213, RZ ;  /* 0x000000d5bd047210 */ /* 0x044fe20007f5e0ff */
[----:B------:R-:W-:Y:S01]  /*9e80*/  IMAD.X R11, R78, 0x1, R212, P6 ;  /* 0x000000014e0b7824 */ /* 0x000fe200030e06d4 */
[----:B------:R-:W-:-:S03]  /*9e90*/  IADD3 R6, P5, PT, R189, R215, RZ ;  /* 0x000000d7bd067210 */ /* 0x000fc60007fbe0ff */
[C---:B------:R-:W-:Y:S01]  /*9ea0*/  IMAD.X R5, R78.reuse, 0x1, R214, P2 ;  /* 0x000000014e057824 */ /* 0x040fe200010e06d6 */
[----:B------:R2:W-:Y:S01]  /*9eb0*/  LDGSTS.E [R13+0x20400], desc[UR26][R10.64], P4 ;  /* 0x204000000a0d7fae */ /* 0x0005e2000a1a101a */
[C---:B------:R-:W-:Y:S01]  /*9ec0*/  IMAD.X R7, R78.reuse, 0x1, R216, P5 ;  /* 0x000000014e077824 */ /* 0x040fe200028e06d8 */
[C---:B-1----:R-:W-:Y:S02]  /*9ed0*/  IADD3 R8, P6, PT, R189.reuse, R217, RZ ;  /* 0x000000d9bd087210 */ /* 0x042fe40007fde0ff */
[----:B------:R1:W-:Y:S04]  /*9ee0*/  LDGSTS.E [R13+0x20800], desc[UR26][R4.64], P4 ;  /* 0x20800000040d7fae */ /* 0x0003e8000a1a101a */
[----:B------:R3:W-:Y:S01]  /*9ef0*/  LDGSTS.E [R13+0x20c00], desc[UR26][R6.64], P4 ;  /* 0x20c00000060d7fae */ /* 0x0007e2000a1a101a */
[----:B------:R-:W-:Y:S01]  /*9f00*/  IMAD.X R9, R78, 0x1, R218, P6 ;  /* 0x000000014e097824 */ /* 0x000fe200030e06da */
[----:B--2---:R-:W-:-:S04]  /*9f10*/  IADD3 R10, P6, PT, R189, R223, RZ ;  /* 0x000000dfbd0a7210 */ /* 0x004fc80007fde0ff */
[----:B------:R-:W-:Y:S01]  /*9f20*/  LDGSTS.E [R13+0x21000], desc[UR26][R8.64], P4 ;  /* 0x21000000080d7fae */ /* 0x000fe2000a1a101a */
[C---:B-1----:R-:W-:Y:S01]  /*9f30*/  IADD3 R4, P2, PT, R189.reuse, R219, RZ ;  /* 0x000000dbbd047210 */ /* 0x042fe20007f5e0ff */
[----:B------:R-:W-:Y:S01]  /*9f40*/  IMAD.X R11, R78, 0x1, R224, P6 ;  /* 0x000000014e0b7824 */ /* 0x000fe200030e06e0 */
[----:B---3--:R-:W-:-:S03]  /*9f50*/  IADD3 R6, P5, PT, R189, R221, RZ ;  /* 0x000000ddbd067210 */ /* 0x008fc60007fbe0ff */
[C---:B------:R-:W-:Y:S01]  /*9f60*/  IMAD.X R5, R78.reuse, 0x1, R220, P2 ;  /* 0x000000014e057824 */ /* 0x040fe200010e06dc */
[----:B------:R-:W-:Y:S01]  /*9f70*/  ISETP.NE.U32.AND P2, PT, R225, UR9, PT ;  /* 0x00000009e1007c0c */ /* 0x000fe2000bf45070 */
[----:B------:R-:W-:-:S03]  /*9f80*/  IMAD.X R7, R78, 0x1, R222, P5 ;  /* 0x000000014e077824 */ /* 0x000fc600028e06de */
[----:B------:R1:W-:Y:S01]  /*9f90*/  LDGSTS.E [R13+0x21400], desc[UR26][R4.64], P4 ;  /* 0x21400000040d7fae */ /* 0x0003e2000a1a101a */
[----:B------:R-:W-:-:S03]  /*9fa0*/  IADD3 R77, P5, PT, R77, R70, RZ ;  /* 0x000000464d4d7210 */ /* 0x000fc60007fbe0ff */
[----:B------:R2:W-:Y:S02]  /*9fb0*/  LDGSTS.E [R13+0x21800], desc[UR26][R6.64], P4 ;  /* 0x21800000060d7fae */ /* 0x0005e4000a1a101a */
[----:B------:R-:W-:Y:S02]  /*9fc0*/  IMAD.X R76, R76, 0x1, R71, P5 ;  /* 0x000000014c4c7824 */ /* 0x000fe400028e0647 */
[----:B------:R2:W-:Y:S01]  /*9fd0*/  LDGSTS.E [R13+0x21c00], desc[UR26][R10.64], P4 ;  /* 0x21c000000a0d7fae */ /* 0x0005e2000a1a101a */
[----:B------:R-:W-:-:S03]  /*9fe0*/  IADD3 R189, P4, PT, R189, R72, RZ ;  /* 0x00000048bdbd7210 */ /* 0x000fc60007f9e0ff */
[----:B------:R-:W0:Y:S01]  /*9ff0*/  LDGDEPBAR ;  /* 0x00000000000079af */ /* 0x000e220000000000 */
[----:B-1----:R-:W-:Y:S02]  /*a000*/  IMAD.U32 R4, RZ, RZ, UR6 ;  /* 0x00000006ff047e24 */ /* 0x002fe4000f8e00ff */
[----:B------:R-:W-:Y:S01]  /*a010*/  IMAD.X R78, R78, 0x1, R73, P4 ;  /* 0x000000014e4e7824 */ /* 0x000fe200020e0649 */
[----:B------:R-:W-:Y:S06]  /*a020*/  @P2 BRA `(.L_x_11) ;  /* 0xffffffdc00202947 */ /* 0x000fec000383ffff */
.L_x_8:
[----:B------:R-:W3:Y:S01]  /*a030*/  LDCU.128 UR12, c[0x0][0x390] ;  /* 0x00007200ff0c77ac */ /* 0x000ee20008000c00 */
[----:B------:R-:W-:Y:S05]  /*a040*/  @!P1 BRA `(.L_x_12) ;  /* 0x0000000000109947 */ /* 0x000fea0003800000 */
[----:B------:R-:W-:-:S06]  /*a050*/  USHF.L.U32 UR6, UR6, 0x1f, URZ ;  /* 0x0000001f06067899 */ /* 0x000fcc00080006ff */
[----:B-1----:R-:W-:-:S04]  /*a060*/  IMAD.U32 R4, RZ, RZ, UR6 ;  /* 0x00000006ff047e24 */ /* 0x002fc8000f8e00ff */
[----:B------:R-:W1:Y:S02]  /*a070*/  SYNCS.PHASECHK.TRANS64.TRYWAIT P0, [UR4], R4 ;  /* 0x00000004ff0075a7 */ /* 0x000e640008001104 */
[----:B-1----:R-:W-:Y:S05]  /*a080*/  @!P0 BRA `(.L_x_13) ;  /* 0x0000002c00a08947 */ /* 0x002fea0003800000 */
.L_x_12:
[----:B-1----:R-:W4:Y:S01]  /*a090*/  LDL.LU R5, [R1+0x78] ;  /* 0x0000780001057983 */ /* 0x002f220000300800 */
[----:B------:R-:W-:-:S04]  /*a0a0*/  DEPBAR.LE SB0, 0x0 ;  /* 0x000080000000791a */ /* 0x000fc80000000000 */
[----:B------:R-:W-:Y:S01]  /*a0b0*/  BAR.SYNC.DEFER_BLOCKING 0x0 ;  /* 0x0000000000007b1d */ /* 0x000fe20000010000 */
[C---:B------:R-:W-:Y:S01]  /*a0c0*/  IADD3 R133, PT, PT, R0.reuse, 0x1, RZ ;  /* 0x0000000100857810 */ /* 0x040fe20007ffe0ff */
[----:B------:R-:W-:Y:S01]  /*a0d0*/  VIADD R135, R0, 0x2 ;  /* 0x0000000200877836 */ /* 0x000fe20000000000 */
[----:B---3--:R-:W-:Y:S02]  /*a0e0*/  ISETP.GE.AND P4, PT, R2, UR14, PT ;  /* 0x0000000e02007c0c */ /* 0x008fe4000bf86270 */
[----:B------:R-:W-:-:S03]  /*a0f0*/  ISETP.GE.AND P2, PT, R133, UR15, PT ;  /* 0x0000000f85007c0c */ /* 0x000fc6000bf46270 */
[----:B------:R-:W1:Y:S01]  /*a100*/  LDC R142, c[0x0][0x3b4] ;  /* 0x0000ed00ff8e7b82 */ /* 0x000e620000000800 */
[----:B------:R-:W-:Y:S01]  /*a110*/  ISETP.GE.AND P0, PT, R135, UR15, PT ;  /* 0x0000000f87007c0c */ /* 0x000fe2000bf06270 */
[----:B------:R-:W3:Y:S01]  /*a120*/  S2R R132, SR_TID.X ;  /* 0x0000000000847919 */ /* 0x000ee20000002100 */
[----:B------:R-:W-:Y:S01]  /*a130*/  ISETP.LT.AND P4, PT, R0, UR15, !P4 ;  /* 0x0000000f00007c0c */ /* 0x000fe2000e781270 */
[----:B------:R-:W5:Y:S01]  /*a140*/  S2R R136, SR_TID.X ;  /* 0x0000000000887919 */ /* 0x000f620000002100 */
[----:B------:R-:W2:Y:S03]  /*a150*/  @!P3 SYNCS.CCTL.IV [UR10+0x26000] ;  /* 0x02600000ff00b9b1 */ /* 0x000ea6000800000a */
[----:B--2---:R-:W-:Y:S01]  /*a160*/  BAR.SYNC.DEFER_BLOCKING 0x0 ;  /* 0x0000000000007b1d */ /* 0x004fe20000010000 */
[----:B---3--:R-:W-:Y:S02]  /*a170*/  IMAD.SHL.U32 R134, R132, 0x10, RZ ;  /* 0x0000001084867824 */ /* 0x008fe400078e00ff */
[----:B-----5:R-:W-:-:S03]  /*a180*/  IMAD.SHL.U32 R132, R136, 0x20, RZ ;  /* 0x0000002088847824 */ /* 0x020fc600078e00ff */
[----:B------:R-:W-:Y:S01]  /*a190*/  LOP3.LUT R140, R134, 0x7f0, RZ, 0xc0, !PT ;  /* 0x000007f0868c7812 */ /* 0x000fe200078ec0ff */
[----:B------:R-:W-:Y:S01]  /*a1a0*/  VIADD R134, R0, 0x3 ;  /* 0x0000000300867836 */ /* 0x000fe20000000000 */
[----:B------:R-:W-:Y:S02]  /*a1b0*/  LOP3.LUT R136, R136, 0xff, RZ, 0xc0, !PT ;  /* 0x000000ff88887812 */ /* 0x000fe400078ec0ff */
[----:B------:R-:W-:Y:S01]  /*a1c0*/  LOP3.LUT R133, R132, 0x1000, RZ, 0xc0, !PT ;  /* 0x0000100084857812 */ /* 0x000fe200078ec0ff */
[----:B------:R-:W2:Y:S01]  /*a1d0*/  @!P3 SYNCS.CCTL.IV [UR10+0x26008] ;  /* 0x02600800ff00b9b1 */ /* 0x000ea2000800000a */
[----:B------:R-:W-:Y:S01]  /*a1e0*/  VIADD R132, R0, 0x4 ;  /* 0x0000000400847836 */ /* 0x000fe20000000000 */
[----:B------:R-:W-:Y:S02]  /*a1f0*/  LEA R141, R136, UR10, 0x4 ;  /* 0x0000000a888d7c11 */ /* 0x000fe4000f8e20ff */
[----:B------:R-:W-:Y:S02]  /*a200*/  IADD3 R140, PT, PT, R140, UR10, R133 ;  /* 0x0000000a8c8c7c10 */ /* 0x000fe4000fffe085 */
[----:B------:R-:W-:-:S02]  /*a210*/  ISETP.GE.AND P1, PT, R134, UR15, PT ;  /* 0x0000000f86007c0c */ /* 0x000fc4000bf26270 */
[----:B------:R-:W-:Y:S02]  /*a220*/  ISETP.GE.AND P5, PT, R132, UR15, PT ;  /* 0x0000000f84007c0c */ /* 0x000fe4000bfa6270 */
[----:B------:R-:W-:-:S04]  /*a230*/  ISETP.GE.AND P3, PT, R0, UR15, PT ;  /* 0x0000000f00007c0c */ /* 0x000fc8000bf66270 */
[----:B------:R-:W-:Y:S02]  /*a240*/  ISETP.LT.AND P3, PT, R3, UR14, !P3 ;  /* 0x0000000e03007c0c */ /* 0x000fe4000df61270 */
[----:B----4-:R-:W-:-:S13]  /*a250*/  R2UR UR4, R5 ;  /* 0x00000000050472ca */ /* 0x010fda00000e0000 */
[----:B------:R-:W2:Y:S01]  /*a260*/  LDTM.x128 R4, tmem[UR4] ;  /* 0x00000004000479ee */ /* 0x000ea200083c0000 */
[----:B------:R-:W-:Y:S01]  /*a270*/  NOP ;  /* 0x0000000000007918 */ /* 0x000fe20000000000 */
[----:B------:R-:W3:Y:S01]  /*a280*/  LDCU UR4, c[0x0][0x3b8] ;  /* 0x00007700ff0477ac */ /* 0x000ee20008000800 */
[----:B--2---:R-:W-:Y:S04]  /*a290*/  STS.128 [R140], R4 ;  /* 0x000000048c007388 */ /* 0x004fe80000000c00 */
[----:B------:R-:W-:Y:S01]  /*a2a0*/  STS.128 [R140+0x800], R68 ;  /* 0x000800448c007388 */ /* 0x000fe20000000c00 */
[----:B------:R-:W-:Y:S06]  /*a2b0*/  BAR.SYNC.DEFER_BLOCKING 0x0 ;  /* 0x0000000000007b1d */ /* 0x000fec0000010000 */
[----:B------:R-:W2:Y:S04]  /*a2c0*/  LDS.128 R136, [R141] ;  /* 0x000000008d887984 */ /* 0x000ea80000000c00 */
[----:B------:R-:W4:Y:S01]  /*a2d0*/  LDS.128 R132, [R141+0x1000] ;  /* 0x001000008d847984 */ /* 0x000f220000000c00 */
[----:B------:R-:W-:Y:S06]  /*a2e0*/  BAR.SYNC.DEFER_BLOCKING 0x0 ;  /* 0x0000000000007b1d */ /* 0x000fec0000010000 */
[----:B------:R-:W-:Y:S04]  /*a2f0*/  STS.128 [R140], R8 ;  /* 0x000000088c007388 */ /* 0x000fe80000000c00 */
[----:B------:R-:W-:Y:S01]  /*a300*/  STS.128 [R140+0x800], R72 ;  /* 0x000800488c007388 */ /* 0x000fe20000000c00 */
[----:B------:R-:W-:Y:S06]  /*a310*/  BAR.SYNC.DEFER_BLOCKING 0x0 ;  /* 0x0000000000007b1d */ /* 0x000fec0000010000 */
[----:B------:R-:W5:Y:S04]  /*a320*/  LDS.128 R144, [R141] ;  /* 0x000000008d907984 */ /* 0x000f680000000c00 */
[----:B------:R-:W1:Y:S01]  /*a330*/  LDS.128 R148, [R141+0x1000] ;  /* 0x001000008d947984 */ /* 0x000e620000000c00 */
[----:B------:R-:W-:Y:S06]  /*a340*/  BAR.SYNC.DEFER_BLOCKING 0x0 ;  /* 0x0000000000007b1d */ /* 0x000fec0000010000 */
[----:B------:R-:W-:Y:S04]  /*a350*/  STS.128 [R140], R12 ;  /* 0x0000000c8c007388 */ /* 0x000fe80000000c00 */
[----:B------:R-:W-:Y:S01]  /*a360*/  STS.128 [R140+0x800], R76 ;  /* 0x0008004c8c007388 */ /* 0x000fe20000000c00 */
[----:B------:R-:W-:Y:S06]  /*a370*/  BAR.SYNC.DEFER_BLOCKING 0x0 ;  /* 0x0000000000007b1d */ /* 0x000fec0000010000 */
[----:B------:R-:W1:Y:S04]  /*a380*/  LDS.128 R4, [R141] ;  /* 0x000000008d047984 */ /* 0x000e680000000c00 */
        /* <DEDUP_REMOVED lines=53> */
[----:B------:R-:W2:Y:S04]  /*a6e0*/  LDS.128 R100, [R141] ;  /* 0x000000008d647984 */ /* 0x000ea80000000c00 */
[----:B------:R-:W2:Y:S01]  /*a6f0*/  LDS.128 R44, [R141+0x1000] ;  /* 0x001000008d2c7984 */ /* 0x000ea20000000c00 */
[----:B------:R-:W-:Y:S06]  /*a700*/  BAR.SYNC.DEFER_BLOCKING 0x0 ;  /* 0x0000000000007b1d */ /* 0x000fec0000010000 */
[----:B------:R-:W-:Y:S04]  /*a710*/  STS.128 [R140], R52 ;  /* 0x000000348c007388 */ /* 0x000fe80000000c00 */
[----:B------:R1:W-:Y:S01]  /*a720*/  STS.128 [R140+0x800], R116 ;  /* 0x000800748c007388 */ /* 0x0003e20000000c00 */
[----:B------:R-:W-:Y:S01]  /*a730*/  BAR.SYNC.DEFER_BLOCKING 0x0 ;  /* 0x0000000000007b1d */ /* 0x000fe20000010000 */
[----:B-1----:R-:W-:-:S02]  /*a740*/  IMAD R117, R2, R142, RZ ;  /* 0x0000008e02757224 */ /* 0x002fc400078e02ff */
[C---:B---3--:R-:W-:Y:S02]  /*a750*/  IMAD R119, R0.reuse, UR4, RZ ;  /* 0x0000000400777c24 */ /* 0x048fe4000f8e02ff */
[----:B------:R-:W-:Y:S01]  /*a760*/  VIADD R118, R0, 0x5 ;  /* 0x0000000500767836 */ /* 0x000fe20000000000 */
[----:B------:R-:W-:Y:S01]  /*a770*/  LEA R116, P6, R117, UR12, 0x2 ;  /* 0x0000000c75747c11 */ /* 0x000fe2000f8c10ff */
[----:B------:R-:W1:Y:S04]  /*a780*/  LDS.128 R104, [R141] ;  /* 0x000000008d687984 */ /* 0x000e680000000c00 */
[----:B------:R-:W3:Y:S01]  /*a790*/  LDS.128 R108, [R141+0x1000] ;  /* 0x001000008d6c7984 */ /* 0x000ee20000000c00 */
[----:B------:R-:W-:Y:S06]  /*a7a0*/  BAR.SYNC.DEFER_BLOCKING 0x0 ;  /* 0x0000000000007b1d */ /* 0x000fec0000010000 */
[----:B------:R-:W-:Y:S04]  /*a7b0*/  STS.128 [R140], R56 ;  /* 0x000000388c007388 */ /* 0x000fe80000000c00 */
[----:B------:R2:W-:Y:S01]  /*a7c0*/  STS.128 [R140+0x800], R120 ;  /* 0x000800788c007388 */ /* 0x0005e20000000c00 */
[----:B------:R-:W-:Y:S01]  /*a7d0*/  BAR.SYNC.DEFER_BLOCKING 0x0 ;  /* 0x0000000000007b1d */ /* 0x000fe20000010000 */
[----:B--2---:R-:W-:-:S02]  /*a7e0*/  VIADD R121, R119, UR4 ;  /* 0x0000000477797c36 */ /* 0x004fc40008000000 */
[C---:B------:R-:W-:Y:S02]  /*a7f0*/  VIADD R122, R0.reuse, 0x6 ;  /* 0x00000006007a7836 */ /* 0x040fe40000000000 */
[----:B------:R-:W-:Y:S01]  /*a800*/  VIADD R120, R0, 0x7 ;  /* 0x0000000700787836 */ /* 0x000fe20000000000 */
[----:B------:R-:W2:Y:S04]  /*a810*/  LDS.128 R48, [R141] ;  /* 0x000000008d307984 */ /* 0x000ea80000000c00 */
[----:B------:R-:W1:Y:S01]  /*a820*/  LDS.128 R52, [R141+0x1000] ;  /* 0x001000008d347984 */ /* 0x000e620000000c00 */
[----:B------:R-:W-:Y:S06]  /*a830*/  BAR.SYNC.DEFER_BLOCKING 0x0 ;  /* 0x0000000000007b1d */ /* 0x000fec0000010000 */
[----:B------:R3:W-:Y:S04]  /*a840*/  STS.128 [R140], R60 ;  /* 0x0000003c8c007388 */ /* 0x0007e80000000c00 */
[----:B------:R-:W-:Y:S01]  /*a850*/  STS.128 [R140+0x800], R124 ;  /* 0x0008007c8c007388 */ /* 0x000fe20000000c00 */
[----:B------:R-:W-:Y:S01]  /*a860*/  BAR.SYNC.DEFER_BLOCKING 0x0 ;  /* 0x0000000000007b1d */ /* 0x000fe20000010000 */
[----:B---3--:R-:W-:Y:S01]  /*a870*/  IMAD R61, R142, 0x100, R117 ;  /* 0x000001008e3d7824 */ /* 0x008fe200078e0275 */
[----:B------:R-:W-:-:S04]  /*a880*/  LEA.HI.X.SX32 R117, R117, UR13, 0x2, P6 ;  /* 0x0000000d75757c11 */ /* 0x000fc8000b0f16ff */
[----:B------:R-:W-:Y:S01]  /*a890*/  LEA R60, P6, R61, UR12, 0x2 ;  /* 0x0000000c3d3c7c11 */ /* 0x000fe2000f8c10ff */
[----:B------:R-:W-:-:S03]  /*a8a0*/  IMAD.WIDE R62, R119, 0x4, R116 ;  /* 0x00000004773e7825 */ /* 0x000fc600078e0274 */
[----:B------:R-:W-:Y:S02]  /*a8b0*/  LEA.HI.X.SX32 R61, R61, UR13, 0x2, P6 ;  /* 0x0000000d3d3d7c11 */ /* 0x000fe4000b0f16ff */
[----:B------:R-:W-:Y:S02]  /*a8c0*/  ISETP.LT.AND P6, PT, R2, UR14, !P2 ;  /* 0x0000000e02007c0c */ /* 0x000fe4000d7c1270 */
[----:B------:R-:W-:Y:S01]  /*a8d0*/  ISETP.LT.AND P2, PT, R3, UR14, !P2 ;  /* 0x0000000e03007c0c */ /* 0x000fe2000d741270 */
[----:B------:R-:W3:Y:S04]  /*a8e0*/  LDS.128 R112, [R141] ;  /* 0x000000008d707984 */ /* 0x000ee80000000c00 */
[----:B------:R-:W1:Y:S01]  /*a8f0*/  LDS.128 R56, [R141+0x1000] ;  /* 0x001000008d387984 */ /* 0x000e620000000c00 */
[----:B------:R-:W-:Y:S06]  /*a900*/  BAR.SYNC.DEFER_BLOCKING 0x0 ;  /* 0x0000000000007b1d */ /* 0x000fec0000010000 */
[----:B------:R2:W-:Y:S04]  /*a910*/  STS.128 [R140], R64 ;  /* 0x000000408c007388 */ /* 0x0005e80000000c00 */
[----:B------:R-:W-:Y:S01]  /*a920*/  STS.128 [R140+0x800], R128 ;  /* 0x000800808c007388 */ /* 0x000fe20000000c00 */
[----:B------:R-:W-:Y:S01]  /*a930*/  BAR.SYNC.DEFER_BLOCKING 0x0 ;  /* 0x0000000000007b1d */ /* 0x000fe20000010000 */
[----:B--2---:R-:W-:-:S04]  /*a940*/  IMAD.WIDE R64, R119, 0x4, R60 ;  /* 0x0000000477407825 */ /* 0x004fc800078e023c */
[C---:B------:R-:W-:Y:S01]  /*a950*/  IMAD.WIDE R66, R121.reuse, 0x4, R116 ;  /* 0x0000000479427825 */ /* 0x040fe200078e0274 */
[----:B------:R2:W-:Y:S01]  /*a960*/  @P4 STG.E desc[UR26][R62.64], R136 ;  /* 0x000000883e004986 */ /* 0x0005e2000c10191a */
[----:B------:R-:W-:Y:S02]  /*a970*/  ISETP.GE.AND P4, PT, R118, UR15, PT ;  /* 0x0000000f76007c0c */ /* 0x000fe4000bf86270 */
[C---:B------:R-:W-:Y:S01]  /*a980*/  IMAD.WIDE R118, R121.reuse, 0x4, R60 ;  /* 0x0000000479767825 */ /* 0x040fe200078e023c */
[----:B----4-:R4:W-:Y:S01]  /*a990*/  @P3 STG.E desc[UR26][R64.64], R132 ;  /* 0x0000008440003986 */ /* 0x0109e2000c10191a */
[C---:B------:R-:W-:Y:S02]  /*a9a0*/  ISETP.LT.AND P3, PT, R2.reuse, UR14, !P0 ;  /* 0x0000000e02007c0c */ /* 0x040fe4000c761270 */
[----:B------:R-:W-:Y:S01]  /*a9b0*/  VIADD R121, R121, UR4 ;  /* 0x0000000479797c36 */ /* 0x000fe20008000000 */
[----:B------:R-:W-:Y:S01]  /*a9c0*/  ISETP.LT.AND P0, PT, R3, UR14, !P0 ;  /* 0x0000000e03007c0c */ /* 0x000fe2000c701270 */
[----:B------:R1:W-:Y:S01]  /*a9d0*/  @P6 STG.E desc[UR26][R66.64], R137 ;  /* 0x0000008942006986 */ /* 0x0003e2000c10191a */
[----:B------:R-:W-:Y:S01]  /*a9e0*/  ISETP.LT.AND P6, PT, R2, UR14, !P1 ;  /* 0x0000000e02007c0c */ /* 0x000fe2000cfc1270 */
[----:B------:R-:W-:Y:S01]  /*a9f0*/  VIADD R123, R121, UR4 ;  /* 0x00000004797b7c36 */ /* 0x000fe20008000000 */
[----:B------:R-:W-:Y:S01]  /*aa00*/  ISETP.LT.AND P1, PT, R3, UR14, !P1 ;  /* 0x0000000e03007c0c */ /* 0x000fe2000cf21270 */
[----:B--2---:R-:W-:Y:S01]  /*aa10*/  IMAD.WIDE R62, R121, 0x4, R116 ;  /* 0x00000004793e7825 */ /* 0x004fe200078e0274 */
[----:B------:R2:W-:Y:S01]  /*aa20*/  @P2 STG.E desc[UR26][R118.64], R133 ;  /* 0x0000008576002986 */ /* 0x0005e2000c10191a */
[----:B------:R-:W-:-:S02]  /*aa30*/  ISETP.GE.AND P2, PT, R122, UR15, PT ;  /* 0x0000000f7a007c0c */ /* 0x000fc4000bf46270 */
[----:B----4-:R-:W-:Y:S01]  /*aa40*/  IMAD.WIDE R64, R121, 0x4, R60 ;  /* 0x0000000479407825 */ /* 0x010fe200078e023c */
[----:B------:R4:W-:Y:S01]  /*aa50*/  @P3 STG.E desc[UR26][R62.64], R138 ;  /* 0x0000008a3e003986 */ /* 0x0009e2000c10191a */
[----:B------:R-:W-:Y:S02]  /*aa60*/  ISETP.GE.AND P3, PT, R120, UR15, PT ;  /* 0x0000000f78007c0c */ /* 0x000fe4000bf66270 */
[----:B-1----:R-:W-:Y:S01]  /*aa70*/  IMAD.WIDE R66, R123, 0x4, R116 ;  /* 0x000000047b427825 */ /* 0x002fe200078e0274 */
[----:B------:R1:W-:Y:S01]  /*aa80*/  @P0 STG.E desc[UR26][R64.64], R134 ;  /* 0x0000008640000986 */ /* 0x0003e2000c10191a */
[----:B------:R-:W-:Y:S02]  /*aa90*/  ISETP.LT.AND P0, PT, R2, UR14, !P5 ;  /* 0x0000000e02007c0c */ /* 0x000fe4000ef01270 */
[----:B------:R-:W-:Y:S01]  /*aaa0*/  VIADD R122, R0, 0x8 ;  /* 0x00000008007a7836 */ /* 0x000fe20000000000 */
[----:B------:R-:W-:Y:S01]  /*aab0*/  ISETP.LT.AND P5, PT, R3, UR14, !P5 ;  /* 0x0000000e03007c0c */ /* 0x000fe2000efa1270 */
[----:B--2---:R-:W-:Y:S01]  /*aac0*/  IMAD.WIDE R118, R123, 0x4, R60 ;  /* 0x000000047b767825 */ /* 0x004fe200078e023c */
[----:B------:R2:W-:Y:S01]  /*aad0*/  @P6 STG.E desc[UR26][R66.64], R139 ;  /* 0x0000008b42006986 */ /* 0x0005e2000c10191a */
[----:B------:R-:W-:-:S02]  /*aae0*/  ISETP.LT.AND P6, PT, R2, UR14, !P4 ;  /* 0x0000000e02007c0c */ /* 0x000fc4000e7c1270 */
[----:B------:R-:W-:Y:S01]  /*aaf0*/  VIADD R123, R123, UR4 ;  /* 0x000000047b7b7c36 */ /* 0x000fe20008000000 */
[----:B------:R2:W-:Y:S01]  /*ab00*/  @P1 STG.E desc[UR26][R118.64], R135 ;  /* 0x0000008776001986 */ /* 0x0005e2000c10191a */
[----:B------:R-:W-:Y:S01]  /*ab10*/  ISETP.LT.AND P4, PT, R3, UR14, !P4 ;  /* 0x0000000e03007c0c */ /* 0x000fe2000e781270 */
[----:B------:R-:W-:Y:S01]  /*ab20*/  VIADD R120, R0, 0x9 ;  /* 0x0000000900787836 */ /* 0x000fe20000000000 */
[----:B------:R-:W-:Y:S01]  /*ab30*/  ISETP.GE.AND P1, PT, R122, UR15, PT ;  /* 0x0000000f7a007c0c */ /* 0x000fe2000bf26270 */
[----:B----4-:R-:W-:-:S04]  /*ab40*/  IMAD.WIDE R62, R123, 0x4, R116 ;  /* 0x000000047b3e7825 */ /* 0x010fc800078e0274 */
[C---:B-1----:R-:W-:Y:S01]  /*ab50*/  IMAD.WIDE R64, R123.reuse, 0x4, R60 ;  /* 0x000000047b407825 */ /* 0x042fe200078e023c */
[----:B-----5:R1:W-:Y:S01]  /*ab60*/  @P0 STG.E desc[UR26][R62.64], R144 ;  /* 0x000000903e000986 */ /* 0x0203e2000c10191a */
[----:B------:R-:W-:Y:S02]  /*ab70*/  ISETP.GE.AND P0, PT, R120, UR15, PT ;  /* 0x0000000f78007c0c */ /* 0x000fe4000bf06270 */
[----:B------:R-:W-:Y:S01]  /*ab80*/  VIADD R121, R123, UR4 ;  /* 0x000000047b797c36 */ /* 0x000fe20008000000 */
[----:B------:R4:W-:Y:S01]  /*ab90*/  @P5 STG.E desc[UR26][R64.64], R148 ;  /* 0x0000009440005986 */ /* 0x0009e2000c10191a */
[----:B------:R-:W-:Y:S01]  /*aba0*/  ISETP.LT.AND P5, PT, R2, UR14, !P2 ;  /* 0x0000000e02007c0c */ /* 0x000fe2000d7a1270 */
[----:B------:R-:W-:Y:S01]  /*abb0*/  VIADD R122, R0, 0xa ;  /* 0x0000000a007a7836 */ /* 0x000fe20000000000 */
[----:B------:R-:W-:Y:S01]  /*abc0*/  ISETP.LT.AND P2, PT, R3, UR14, !P2 ;  /* 0x0000000e03007c0c */ /* 0x000fe2000d741270 */
[----:B--2---:R-:W-:-:S04]  /*abd0*/  IMAD.WIDE R66, R121, 0x4, R116 ;  /* 0x0000000479427825 */ /* 0x004fc800078e0274 */
[C---:B------:R-:W-:Y:S01]  /*abe0*/  IMAD.WIDE R118, R121.reuse, 0x4, R60 ;  /* 0x0000000479767825 */ /* 0x040fe200078e023c */
[----:B------:R2:W-:Y:S01]  /*abf0*/  @P6 STG.E desc[UR26][R66.64], R145 ;  /* 0x0000009142006986 */ /* 0x0005e2000c10191a */
[----:B------:R-:W-:Y:S02]  /*ac00*/  ISETP.LT.AND P6, PT, R2, UR14, !P3 ;  /* 0x0000000e02007c0c */ /* 0x000fe4000dfc1270 */
[----:B------:R-:W-:Y:S01]  /*ac10*/  VIADD R121, R121, UR4 ;  /* 0x0000000479797c36 */ /* 0x000fe20008000000 */
[----:B------:R5:W-:Y:S01]  /*ac20*/  @P4 STG.E desc[UR26][R118.64], R149 ;  /* 0x0000009576004986 */ /* 0x000be2000c10191a */
[----:B------:R-:W-:Y:S01]  /*ac30*/  ISETP.LT.AND P3, PT, R3, UR14, !P3 ;  /* 0x0000000e03007c0c */ /* 0x000fe2000df61270 */
[----:B------:R-:W-:Y:S01]  /*ac40*/  VIADD R120, R0, 0xb ;  /* 0x0000000b00787836 */ /* 0x000fe20000000000 */
[----:B------:R-:W-:Y:S01]  /*ac50*/  ISETP.GE.AND P4, PT, R122, UR15, PT ;  /* 0x0000000f7a007c0c */ /* 0x000fe2000bf86270 */
[----:B-1----:R-:W-:-:S04]  /*ac60*/  IMAD.WIDE R62, R121, 0x4, R116 ;  /* 0x00000004793e7825 */ /* 0x002fc800078e0274 */
[C---:B----4-:R-:W-:Y:S01]  /*ac70*/  IMAD.WIDE R64, R121.reuse, 0x4, R60 ;  /* 0x0000000479407825 */ /* 0x050fe200078e023c */
[----:B------:R1:W-:Y:S01]  /*ac80*/  @P5 STG.E desc[UR26][R62.64], R146 ;  /* 0x000000923e005986 */ /* 0x0003e2000c10191a */
[----:B------:R-:W-:Y:S02]  /*ac90*/  ISETP.GE.AND P5, PT, R120, UR15, PT ;  /* 0x0000000f78007c0c */ /* 0x000fe4000bfa6270 */
[----:B------:R-:W-:Y:S01]  /*aca0*/  VIADD R123, R121, UR4 ;  /* 0x00000004797b7c36 */ /* 0x000fe20008000000 */
[----:B------:R4:W-:Y:S01]  /*acb0*/  @P2 STG.E desc[UR26][R64.64], R150 ;  /* 0x0000009640002986 */ /* 0x0009e2000c10191a */
[----:B------:R-:W-:Y:S01]  /*acc0*/  ISETP.LT.AND P2, PT, R2, UR14, !P1 ;  /* 0x0000000e02007c0c */ /* 0x000fe2000cf41270 */
[C---:B------:R-:W-:Y:S01]  /*acd0*/  VIADD R122, R0.reuse, 0xc ;  /* 0x0000000c007a7836 */ /* 0x040fe20000000000 */
[----:B------:R-:W-:Y:S01]  /*ace0*/  ISETP.LT.AND P1, PT, R3, UR14, !P1 ;  /* 0x0000000e03007c0c */ /* 0x000fe2000cf21270 */
[----:B--2---:R-:W-:Y:S01]  /*acf0*/  IMAD.WIDE R66, R123, 0x4, R116 ;  /* 0x000000047b427825 */ /* 0x004fe200078e0274 */
[----:B------:R-:W-:-:S03]  /*ad00*/  IADD3 R120, PT, PT, R0, 0xd, RZ ;  /* 0x0000000d00787810 */ /* 0x000fc60007ffe0ff */
[C---:B-----5:R-:W-:Y:S01]  /*ad10*/  IMAD.WIDE R118, R123.reuse, 0x4, R60 ;  /* 0x000000047b767825 */ /* 0x060fe200078e023c */
[----:B------:R2:W-:Y:S01]  /*ad20*/  @P6 STG.E desc[UR26][R66.64], R147 ;  /* 0x0000009342006986 */ /* 0x0005e2000c10191a */
[----:B------:R-:W-:Y:S02]  /*ad30*/  ISETP.LT.AND P6, PT, R2, UR14, !P0 ;  /* 0x0000000e02007c0c */ /* 0x000fe4000c7c1270 */
[----:B------:R-:W-:Y:S01]  /*ad40*/  VIADD R123, R123, UR4 ;  /* 0x000000047b7b7c36 */ /* 0x000fe20008000000 */
[----:B------:R5:W-:Y:S01]  /*ad50*/  @P3 STG.E desc[UR26][R118.64], R151 ;  /* 0x0000009776003986 */ /* 0x000be2000c10191a */
[----:B------:R-:W-:Y:S02]  /*ad60*/  ISETP.LT.AND P0, PT, R3, UR14, !P0 ;  /* 0x0000000e03007c0c */ /* 0x000fe4000c701270 */
[----:B-1----:R-:W-:Y:S01]  /*ad70*/  IMAD.WIDE R62, R123, 0x4, R116 ;  /* 0x000000047b3e7825 */ /* 0x002fe200078e0274 */
[----:B------:R-:W-:-:S03]  /*ad80*/  ISETP.GE.AND P3, PT, R122, UR15, PT ;  /* 0x0000000f7a007c0c */ /* 0x000fc6000bf66270 */
[C---:B----4-:R-:W-:Y:S01]  /*ad90*/  IMAD.WIDE R64, R123.reuse, 0x4, R60 ;  /* 0x000000047b407825 */ /* 0x050fe200078e023c */
[----:B------:R-:W-:Y:S01]  /*ada0*/  @P2 STG.E desc[UR26][R62.64], R4 ;  /* 0x000000043e002986 */ /* 0x000fe2000c10191a */
[----:B------:R-:W-:Y:S02]  /*adb0*/  ISETP.GE.AND P2, PT, R120, UR15, PT ;  /* 0x0000000f78007c0c */ /* 0x000fe4000bf46270 */
[----:B------:R-:W-:Y:S01]  /*adc0*/  VIADD R121, R123, UR4 ;  /* 0x000000047b797c36 */ /* 0x000fe20008000000 */
[----:B------:R1:W-:Y:S01]  /*add0*/  @P1 STG.E desc[UR26][R64.64], R68 ;  /* 0x0000004440001986 */ /* 0x0003e2000c10191a */
[----:B------:R-:W-:Y:S01]  /*ade0*/  ISETP.LT.AND P1, PT, R2, UR14, !P4 ;  /* 0x0000000e02007c0c */ /* 0x000fe2000e721270 */
[----:B------:R-:W-:Y:S01]  /*adf0*/  VIADD R120, R0, 0xe ;  /* 0x0000000e00787836 */ /* 0x000fe20000000000 */
[----:B------:R-:W-:Y:S01]  /*ae00*/  ISETP.LT.AND P4, PT, R3, UR14, !P4 ;  /* 0x0000000e03007c0c */ /* 0x000fe2000e781270 */
[----:B--2---:R-:W-:-:S04]  /*ae10*/  IMAD.WIDE R66, R121, 0x4, R116 ;  /* 0x0000000479427825 */ /* 0x004fc800078e0274 */
[C---:B-----5:R-:W-:Y:S01]  /*ae20*/  IMAD.WIDE R118, R121.reuse, 0x4, R60 ;  /* 0x0000000479767825 */ /* 0x060fe200078e023c */
[----:B------:R2:W-:Y:S01]  /*ae30*/  @P6 STG.E desc[UR26][R66.64], R5 ;  /* 0x0000000542006986 */ /* 0x0005e2000c10191a */
[----:B------:R-:W-:Y:S02]  /*ae40*/  ISETP.LT.AND P6, PT, R2, UR14, !P5 ;  /* 0x0000000e02007c0c */ /* 0x000fe4000efc1270 */
[----:B------:R-:W-:Y:S01]  /*ae50*/  VIADD R121, R121, UR4 ;  /* 0x0000000479797c36 */ /* 0x000fe20008000000 */
[----:B------:R-:W-:Y:S01]  /*ae60*/  @P0 STG.E desc[UR26][R118.64], R69 ;  /* 0x0000004576000986 */ /* 0x000fe2000c10191a */
[----:B------:R-:W-:Y:S01]  /*ae70*/  ISETP.LT.AND P5, PT, R3, UR14, !P5 ;  /* 0x0000000e03007c0c */ /* 0x000fe2000efa1270 */
[----:B-1----:R-:W-:Y:S01]  /*ae80*/  VIADD R68, R0, 0xf ;  /* 0x0000000f00447836 */ /* 0x002fe20000000000 */
[----:B------:R-:W-:Y:S01]  /*ae90*/  ISETP.GE.AND P0, PT, R120, UR15, PT ;  /* 0x0000000f78007c0c */ /* 0x000fe2000bf06270 */
[----:B------:R-:W-:-:S04]  /*aea0*/  IMAD.WIDE R62, R121, 0x4, R116 ;  /* 0x00000004793e7825 */ /* 0x000fc800078e0274 */
[C---:B------:R-:W-:Y:S01]  /*aeb0*/  IMAD.WIDE R64, R121.reuse, 0x4, R60 ;  /* 0x0000000479407825 */ /* 0x040fe200078e023c */
[----:B------:R1:W-:Y:S01]  /*aec0*/  @P1 STG.E desc[UR26][R62.64], R6 ;  /* 0x000000063e001986 */ /* 0x0003e2000c10191a */
        /* <DEDUP_REMOVED lines=8> */
[----:B------:R-:W-:Y:S01]  /*af50*/  @P6 STG.E desc[UR26][R4.64], R7 ;  /* 0x0000000704006986 */ /* 0x000fe2000c10191a */
[----:B------:R-:W-:Y:S02]  /*af60*/  ISETP.LT.AND P6, PT, R2, UR14, !P2 ;  /* 0x0000000e02007c0c */ /* 0x000fe4000d7c1270 */
[----:B------:R-:W-:Y:S01]  /*af70*/  VIADD R123, R123, UR4 ;  /* 0x000000047b7b7c36 */ /* 0x000fe20008000000 */
[----:B------:R2:W-:Y:S01]  /*af80*/  @P5 STG.E desc[UR26][R66.64], R71 ;  /* 0x0000004742005986 */ /* 0x0005e2000c10191a */
[----:B-1----:R-:W-:Y:S01]  /*af90*/  VIADD R6, R0, 0x11 ;  /* 0x0000001100067836 */ /* 0x002fe20000000000 */
[----:B------:R-:W-:Y:S01]  /*afa0*/  ISETP.LT.AND P2, PT, R3, UR14, !P2 ;  /* 0x0000000e03007c0c */ /* 0x000fe2000d741270 */
[----:B------:R-:W-:Y:S01]  /*afb0*/  IMAD.WIDE R62, R123, 0x4, R116 ;  /* 0x000000047b3e7825 */ /* 0x000fe200078e0274 */
[----:B------:R-:W-:-:S03]  /*afc0*/  ISETP.GE.AND P5, PT, R68, UR15, PT ;  /* 0x0000000f44007c0c */ /* 0x000fc6000bfa6270 */
[C---:B----4-:R-:W-:Y:S01]  /*afd0*/  IMAD.WIDE R64, R123.reuse, 0x4, R60 ;  /* 0x000000047b407825 */ /* 0x050fe200078e023c */
[----:B------:R1:W-:Y:S01]  /*afe0*/  @P4 STG.E desc[UR26][R62.64], R8 ;  /* 0x000000083e004986 */ /* 0x0003e2000c10191a */
[----:B------:R-:W-:Y:S02]  /*aff0*/  ISETP.GE.AND P4, PT, R6, UR15, PT ;  /* 0x0000000f06007c0c */ /* 0x000fe4000bf86270 */
[----:B------:R-:W-:Y:S01]  /*b000*/  VIADD R69, R123, UR4 ;  /* 0x000000047b457c36 */ /* 0x000fe20008000000 */
[----:B------:R4:W-:Y:S01]  /*b010*/  @P3 STG.E desc[UR26][R64.64], R72 ;  /* 0x0000004840003986 */ /* 0x0009e2000c10191a */
[----:B------:R-:W-:Y:S01]  /*b020*/  ISETP.LT.AND P3, PT, R2, UR14, !P0 ;  /* 0x0000000e02007c0c */ /* 0x000fe2000c761270 */
[----:B--2---:R-:W-:Y:S01]  /*b030*/  VIADD R66, R0, 0x12 ;  /* 0x0000001200427836 */ /* 0x004fe20000000000 */
[----:B------:R-:W-:Y:S01]  /*b040*/  ISETP.LT.AND P0, PT, R3, UR14, !P0 ;  /* 0x0000000e03007c0c */ /* 0x000fe2000c701270 */
[----:B------:R-:W-:-:S04]  /*b050*/  IMAD.WIDE R4, R69, 0x4, R116 ;  /* 0x0000000445047825 */ /* 0x000fc800078e0274 */
[C---:B------:R-:W-:Y:S01]  /*b060*/  IMAD.WIDE R6, R69.reuse, 0x4, R60 ;  /* 0x0000000445067825 */ /* 0x040fe200078e023c */
[----:B------:R2:W-:Y:S01]  /*b070*/  @P6 STG.E desc[UR26][R4.64], R9 ;  /* 0x0000000904006986 */ /* 0x0005e2000c10191a */
[----:B------:R-:W-:Y:S02]  /*b080*/  ISETP.LT.AND P6, PT, R2, UR14, !P1 ;  /* 0x0000000e02007c0c */ /* 0x000fe4000cfc1270 */
[----:B------:R-:W-:Y:S01]  /*b090*/  VIADD R69, R69, UR4 ;  /* 0x0000000445457c36 */ /* 0x000fe20008000000 */
[----:B------:R5:W-:Y:S01]  /*b0a0*/  @P2 STG.E desc[UR26][R6.64], R73 ;  /* 0x0000004906002986 */ /* 0x000be2000c10191a */
[----:B------:R-:W-:Y:S01]  /*b0b0*/  ISETP.LT.AND P1, PT, R3, UR14, !P1 ;  /* 0x0000000e03007c0c */ /* 0x000fe2000cf21270 */
[----:B-1----:R-:W-:Y:S01]  /*b0c0*/  VIADD R8, R0, 0x13 ;  /* 0x0000001300087836 */ /* 0x002fe20000000000 */
[----:B------:R-:W-:Y:S01]  /*b0d0*/  ISETP.GE.AND P2, PT, R66, UR15, PT ;  /* 0x0000000f42007c0c */ /* 0x000fe2000bf46270 */
[----:B------:R-:W-:-:S04]  /*b0e0*/  IMAD.WIDE R62, R69, 0x4, R116 ;  /* 0x00000004453e7825 */ /* 0x000fc800078e0274 */
[C---:B----4-:R-:W-:Y:S01]  /*b0f0*/  IMAD.WIDE R64, R69.reuse, 0x4, R60 ;  /* 0x0000000445407825 */ /* 0x050fe200078e023c */
        /* <DEDUP_REMOVED lines=17> */
[C---:B------:R-:W-:Y:S01]  /*b210*/  IMAD.WIDE R62, R67.reuse, 0x4, R60 ;  /* 0x00000004433e7825 */ /* 0x040fe200078e023c */
[----:B------:R1:W-:Y:S01]  /*b220*/  @P0 STG.E desc[UR26][R8.64], R12 ;  /* 0x0000000c08000986 */ /* 0x0003e2000c10191a */
[----:B------:R-:W-:Y:S02]  /*b230*/  ISETP.GE.AND P0, PT, R10, UR15, PT ;  /* 0x0000000f0a007c0c */ /* 0x000fe4000bf06270 */
[----:B----4-:R-:W-:Y:S01]  /*b240*/  VIADD R65, R67, UR4 ;  /* 0x0000000443417c36 */ /* 0x010fe20008000000 */
[----:B------:R4:W-:Y:S01]  /*b250*/  @P5 STG.E desc[UR26][R62.64], R76 ;  /* 0x0000004c3e005986 */ /* 0x0009e2000c10191a */
[----:B------:R-:W-:Y:S01]  /*b260*/  ISETP.LT.AND P5, PT, R2, UR14, !P2 ;  /* 0x0000000e02007c0c */ /* 0x000fe2000d7a1270 */
[----:B------:R-:W-:Y:S01]  /*b270*/  VIADD R64, R0, 0x16 ;  /* 0x0000001600407836 */ /* 0x000fe20000000000 */
[----:B------:R-:W-:Y:S01]  /*b280*/  ISETP.LT.AND P2, PT, R3, UR14, !P2 ;  /* 0x0000000e03007c0c */ /* 0x000fe2000d741270 */
[C---:B--2---:R-:W-:Y:S02]  /*b290*/  VIADD R11, R65.reuse, UR4 ;  /* 0x00000004410b7c36 */ /* 0x044fe40008000000 */
[----:B------:R-:W-:-:S04]  /*b2a0*/  IMAD.WIDE R4, R65, 0x4, R116 ;  /* 0x0000000441047825 */ /* 0x000fc800078e0274 */
[----:B-----5:R-:W-:Y:S01]  /*b2b0*/  IMAD.WIDE R6, R65, 0x4, R60 ;  /* 0x0000000441067825 */ /* 0x020fe200078e023c */
[----:B------:R2:W-:Y:S01]  /*b2c0*/  @P6 STG.E desc[UR26][R4.64], R13 ;  /* 0x0000000d04006986 */ /* 0x0005e2000c10191a */
[----:B------:R-:W-:Y:S02]  /*b2d0*/  ISETP.LT.AND P6, PT, R2, UR14, !P3 ;  /* 0x0000000e02007c0c */ /* 0x000fe4000dfc1270 */
[----:B-1----:R-:W-:Y:S01]  /*b2e0*/  IMAD.WIDE R8, R11, 0x4, R116 ;  /* 0x000000040b087825 */ /* 0x002fe200078e0274 */
[----:B------:R1:W-:Y:S01]  /*b2f0*/  @P4 STG.E desc[UR26][R6.64], R77 ;  /* 0x0000004d06004986 */ /* 0x0003e2000c10191a */
[----:B------:R-:W-:Y:S02]  /*b300*/  ISETP.LT.AND P3, PT, R3, UR14, !P3 ;  /* 0x0000000e03007c0c */ /* 0x000fe4000df61270 */
[C---:B----4-:R-:W-:Y:S01]  /*b310*/  VIADD R63, R11.reuse, UR4 ;  /* 0x000000040b3f7c36 */ /* 0x050fe20008000000 */
[----:B------:R4:W-:Y:S01]  /*b320*/  @P5 STG.E desc[UR26][R8.64], R14 ;  /* 0x0000000e08005986 */ /* 0x0009e2000c10191a */
[----:B------:R-:W-:Y:S01]  /*b330*/  IMAD.WIDE R10, R11, 0x4, R60 ;  /* 0x000000040b0a7825 */ /* 0x000fe200078e023c */
[----:B------:R-:W-:-:S03]  /*b340*/  ISETP.GE.AND P4, PT, R64, UR15, PT ;  /* 0x0000000f40007c0c */ /* 0x000fc6000bf86270 */
[----:B--2---:R-:W-:Y:S01]  /*b350*/  IMAD.WIDE R4, R63, 0x4, R116 ;  /* 0x000000043f047825 */ /* 0x004fe200078e0274 */
[----:B------:R2:W-:Y:S01]  /*b360*/  @P2 STG.E desc[UR26][R10.64], R78 ;  /* 0x0000004e0a002986 */ /* 0x0005e2000c10191a */
[C---:B------:R-:W-:Y:S02]  /*b370*/  ISETP.LT.AND P2, PT, R2.reuse, UR14, !P1 ;  /* 0x0000000e02007c0c */ /* 0x040fe4000cf41270 */
[----:B------:R-:W-:Y:S01]  /*b380*/  ISETP.LT.AND P1, PT, R3, UR14, !P1 ;  /* 0x0000000e03007c0c */ /* 0x000fe2000cf21270 */
[C---:B-1----:R-:W-:Y:S01]  /*b390*/  IMAD.WIDE R6, R63.reuse, 0x4, R60 ;  /* 0x000000043f067825 */ /* 0x042fe200078e023c */
[----:B------:R1:W-:Y:S01]  /*b3a0*/  @P6 STG.E desc[UR26][R4.64], R15 ;  /* 0x0000000f04006986 */ /* 0x0003e2000c10191a */
[----:B------:R-:W-:Y:S02]  /*b3b0*/  ISETP.LT.AND P6, PT, R2, UR14, !P0 ;  /* 0x0000000e02007c0c */ /* 0x000fe4000c7c1270 */
[----:B------:R-:W-:Y:S01]  /*b3c0*/  VIADD R63, R63, UR4 ;  /* 0x000000043f3f7c36 */ /* 0x000fe20008000000 */
[----:B------:R5:W-:Y:S01]  /*b3d0*/  @P3 STG.E desc[UR26][R6.64], R79 ;  /* 0x0000004f06003986 */ /* 0x000be2000c10191a */
[----:B------:R-:W-:Y:S01]  /*b3e0*/  ISETP.LT.AND P0, PT, R3, UR14, !P0 ;  /* 0x0000000e03007c0c */ /* 0x000fe2000c701270 */
[----:B------:R-:W-:-:S02]  /*b3f0*/  VIADD R12, R0, 0x17 ;  /* 0x00000017000c7836 */ /* 0x000fc40000000000 */
[C---:B----4-:R-:W-:Y:S01]  /*b400*/  IMAD.WIDE R8, R63.reuse, 0x4, R116 ;  /* 0x000000043f087825 */ /* 0x050fe200078e0274 */
[C---:B------:R-:W-:Y:S02]  /*b410*/  IADD3 R13, PT, PT, R63.reuse, UR4, RZ ;  /* 0x000000043f0d7c10 */ /* 0x040fe4000fffe0ff */
[----:B------:R-:W-:Y:S01]  /*b420*/  ISETP.GE.AND P5, PT, R12, UR15, PT ;  /* 0x0000000f0c007c0c */ /* 0x000fe2000bfa6270 */
[----:B--2---:R-:W-:Y:S01]  /*b430*/  IMAD.WIDE R10, R63, 0x4, R60 ;  /* 0x000000043f0a7825 */ /* 0x004fe200078e023c */
[----:B------:R2:W-:Y:S03]  /*b440*/  @P2 STG.E desc[UR26][R8.64], R16 ;  /* 0x0000001008002986 */ /* 0x0005e6000c10191a */
[----:B-1----:R-:W-:Y:S01]  /*b450*/  IMAD.WIDE R4, R13, 0x4, R116 ;  /* 0x000000040d047825 */ /* 0x002fe200078e0274 */
[----:B------:R1:W-:Y:S01]  /*b460*/  @P1 STG.E desc[UR26][R10.64], R80 ;  /* 0x000000500a001986 */ /* 0x0003e2000c10191a */
[----:B------:R-:W-:-:S02]  /*b470*/  ISETP.LT.AND P1, PT, R2, UR14, !P4 ;  /* 0x0000000e02007c0c */ /* 0x000fc4000e721270 */
[----:B------:R-:W-:Y:S01]  /*b480*/  ISETP.LT.AND P4, PT, R3, UR14, !P4 ;  /* 0x0000000e03007c0c */ /* 0x000fe2000e781270 */
[C---:B-----5:R-:W-:Y:S01]  /*b490*/  IMAD.WIDE R6, R13.reuse, 0x4, R60 ;  /* 0x000000040d067825 */ /* 0x060fe200078e023c */
[----:B------:R4:W-:Y:S01]  /*b4a0*/  @P6 STG.E desc[UR26][R4.64], R17 ;  /* 0x0000001104006986 */ /* 0x0009e2000c10191a */
[----:B------:R-:W-:Y:S02]  /*b4b0*/  ISETP.LT.AND P6, PT, R2, UR14, !P5 ;  /* 0x0000000e02007c0c */ /* 0x000fe4000efc1270 */
[----:B------:R-:W-:Y:S01]  /*b4c0*/  VIADD R13, R13, UR4 ;  /* 0x000000040d0d7c36 */ /* 0x000fe20008000000 */
[----:B------:R5:W-:Y:S01]  /*b4d0*/  @P0 STG.E desc[UR26][R6.64], R81 ;  /* 0x0000005106000986 */ /* 0x000be2000c10191a */
[----:B------:R-:W-:Y:S01]  /*b4e0*/  VIADD R62, R0, 0x18 ;  /* 0x00000018003e7836 */ /* 0x000fe20000000000 */
[----:B------:R-:W-:Y:S01]  /*b4f0*/  ISETP.LT.AND P5, PT, R3, UR14, !P5 ;  /* 0x0000000e03007c0c */ /* 0x000fe2000efa1270 */
[----:B--2---:R-:W-:-:S03]  /*b500*/  IMAD.WIDE R8, R13, 0x4, R116 ;  /* 0x000000040d087825 */ /* 0x004fc600078e0274 */
[----:B------:R-:W-:Y:S01]  /*b510*/  ISETP.GE.AND P3, PT, R62, UR15, PT ;  /* 0x0000000f3e007c0c */ /* 0x000fe2000bf66270 */
[C---:B-1----:R-:W-:Y:S01]  /*b520*/  IMAD.WIDE R10, R13.reuse, 0x4, R60 ;  /* 0x000000040d0a7825 */ /* 0x042fe200078e023c */
[----:B------:R1:W-:Y:S03]  /*b530*/  @P1 STG.E desc[UR26][R8.64], R18 ;  /* 0x0000001208001986 */ /* 0x0003e6000c10191a */
[----:B------:R-:W-:Y:S01]  /*b540*/  VIADD R15, R13, UR4 ;  /* 0x000000040d0f7c36 */ /* 0x000fe20008000000 */
[----:B------:R2:W-:Y:S01]  /*b550*/  @P4 STG.E desc[UR26][R10.64], R82 ;  /* 0x000000520a004986 */ /* 0x0005e2000c10191a */
[----:B------:R-:W-:Y:S01]  /*b560*/  ISETP.LT.AND P4, PT, R2, UR14, !P3 ;  /* 0x0000000e02007c0c */ /* 0x000fe2000df81270 */
[----:B------:R-:W-:Y:S01]  /*b570*/  VIADD R12, R0, 0x19 ;  /* 0x00000019000c7836 */ /* 0x000fe20000000000 */
[----:B------:R-:W-:Y:S01]  /*b580*/  ISETP.LT.AND P3, PT, R3, UR14, !P3 ;  /* 0x0000000e03007c0c */ /* 0x000fe2000df61270 */
[----:B----4-:R-:W-:-:S03]  /*b590*/  IMAD.WIDE R4, R15, 0x4, R116 ;  /* 0x000000040f047825 */ /* 0x010fc600078e0274 */
[----:B------:R-:W-:Y:S01]  /*b5a0*/  ISETP.GE.AND P2, PT, R12, UR15, PT ;  /* 0x0000000f0c007c0c */ /* 0x000fe2000bf46270 */
[C---:B-----5:R-:W-:Y:S01]  /*b5b0*/  IMAD.WIDE R6, R15.reuse, 0x4, R60 ;  /* 0x000000040f067825 */ /* 0x060fe200078e023c */
[----:B------:R4:W-:Y:S02]  /*b5c0*/  @P6 STG.E desc[UR26][R4.64], R19 ;  /* 0x0000001304006986 */ /* 0x0009e4000c10191a */
[----:B------:R-:W-:Y:S01]  /*b5d0*/  ISETP.LT.AND P6, PT, R2, UR14, !P2 ;  /* 0x0000000e02007c0c */ /* 0x000fe2000d7c1270 */
[----:B------:R-:W-:Y:S01]  /*b5e0*/  VIADD R15, R15, UR4 ;  /* 0x000000040f0f7c36 */ /* 0x000fe20008000000 */
[----:B------:R5:W-:Y:S01]  /*b5f0*/  @P5 STG.E desc[UR26][R6.64], R83 ;  /* 0x0000005306005986 */ /* 0x000be2000c10191a */
[----:B------:R-:W-:Y:S01]  /*b600*/  VIADD R14, R0, 0x1a ;  /* 0x0000001a000e7836 */ /* 0x000fe20000000000 */
[----:B------:R-:W-:Y:S01]  /*b610*/  ISETP.LT.AND P2, PT, R3, UR14, !P2 ;  /* 0x0000000e03007c0c */ /* 0x000fe2000d741270 */
[----:B-1----:R-:W-:-:S03]  /*b620*/  IMAD.WIDE R8, R15, 0x4, R116 ;  /* 0x000000040f087825 */ /* 0x002fc600078e0274 */
[----:B------:R-:W-:Y:S01]  /*b630*/  ISETP.GE.AND P0, PT, R14, UR15, PT ;  /* 0x0000000f0e007c0c */ /* 0x000fe2000bf06270 */
[C---:B--2---:R-:W-:Y:S01]  /*b640*/  IMAD.WIDE R10, R15.reuse, 0x4, R60 ;  /* 0x000000040f0a7825 */ /* 0x044fe200078e023c */
        /* <DEDUP_REMOVED lines=33> */
[C---:B-1----:R-:W-:Y:S01]  /*b860*/  IMAD.WIDE R8, R15.reuse, 0x4, R116 ;  /* 0x000000040f087825 */ /* 0x042fe200078e0274 */
[----:B------:R-:W1:Y:S02]  /*b870*/  LDS.128 R20, [R141] ;  /* 0x000000008d147984 */ /* 0x000e640000000c00 */
        /* <DEDUP_REMOVED lines=8> */
[C---:B----4-:R-:W-:Y:S01]  /*b900*/  IMAD.WIDE R4, R13.reuse, 0x4, R116 ;  /* 0x000000040d047825 */ /* 0x050fe200078e0274 */
[----:B------:R-:W4:Y:S02]  /*b910*/  LDS.128 R140, [R141+0x1000] ;  /* 0x001000008d8c7984 */ /* 0x000f240000000c00 */
[----:B------:R-:W-:Y:S01]  /*b920*/  ISETP.GE.AND P3, PT, R12, UR15, PT ;  /* 0x0000000f0c007c0c */ /* 0x000fe2000bf66270 */
[C---:B-----5:R-:W-:Y:S01]  /*b930*/  IMAD.WIDE R6, R13.reuse, 0x4, R60 ;  /* 0x000000040d067825 */ /* 0x060fe200078e023c */
[----:B------:R5:W-:Y:S03]  /*b940*/  @P6 STG.E desc[UR26][R4.64], R25 ;  /* 0x0000001904006986 */ /* 0x000be6000c10191a */
[----:B------:R-:W-:Y:S01]  /*b950*/  VIADD R13, R13, UR4 ;  /* 0x000000040d0d7c36 */ /* 0x000fe20008000000 */
[----:B------:R1:W-:Y:S01]  /*b960*/  @P4 STG.E desc[UR26][R6.64], R89 ;  /* 0x0000005906004986 */ /* 0x0003e2000c10191a */
[----:B------:R-:W-:Y:S01]  /*b970*/  VIADD R14, R0, 0x20 ;  /* 0x00000020000e7836 */ /* 0x000fe20000000000 */
[----:B------:R-:W-:Y:S01]  /*b980*/  ISETP.LT.AND P4, PT, R2, UR14, !P3 ;  /* 0x0000000e02007c0c */ /* 0x000fe2000df81270 */
[----:B--2---:R-:W-:Y:S01]  /*b990*/  IMAD.WIDE R8, R13, 0x4, R116 ;  /* 0x000000040d087825 */ /* 0x004fe200078e0274 */
[----:B------:R-:W-:-:S02]  /*b9a0*/  ISETP.LT.AND P3, PT, R3, UR14, !P3 ;  /* 0x0000000e03007c0c */ /* 0x000fc4000df61270 */
[----:B------:R-:W-:Y:S01]  /*b9b0*/  ISETP.GE.AND P1, PT, R14, UR15, PT ;  /* 0x0000000f0e007c0c */ /* 0x000fe2000bf26270 */
[C---:B------:R-:W-:Y:S01]  /*b9c0*/  IMAD.WIDE R10, R13.reuse, 0x4, R60 ;  /* 0x000000040d0a7825 */ /* 0x040fe200078e023c */
[----:B------:R2:W-:Y:S03]  /*b9d0*/  @P5 STG.E desc[UR26][R8.64], R26 ;  /* 0x0000001a08005986 */ /* 0x0005e6000c10191a */
[----:B------:R-:W-:Y:S01]  /*b9e0*/  VIADD R15, R13, UR4 ;  /* 0x000000040d0f7c36 */ /* 0x000fe20008000000 */
[----:B------:R2:W-:Y:S01]  /*b9f0*/  @P2 STG.E desc[UR26][R10.64], R90 ;  /* 0x0000005a0a002986 */ /* 0x0005e2000c10191a */
[----:B------:R-:W-:Y:S01]  /*ba00*/  ISETP.LT.AND P2, PT, R2, UR14, !P1 ;  /* 0x0000000e02007c0c */ /* 0x000fe2000cf41270 */
[----:B------:R-:W-:Y:S01]  /*ba10*/  VIADD R12, R0, 0x21 ;  /* 0x00000021000c7836 */ /* 0x000fe20000000000 */
[----:B------:R-:W-:Y:S01]  /*ba20*/  ISETP.LT.AND P1, PT, R3, UR14, !P1 ;  /* 0x0000000e03007c0c */ /* 0x000fe2000cf21270 */
[----:B-----5:R-:W-:-:S03]  /*ba30*/  IMAD.WIDE R4, R15, 0x4, R116 ;  /* 0x000000040f047825 */ /* 0x020fc600078e0274 */
[----:B------:R-:W-:Y:S01]  /*ba40*/  ISETP.GE.AND P0, PT, R12, UR15, PT ;  /* 0x0000000f0c007c0c */ /* 0x000fe2000bf06270 */
[----:B-1----:R-:W-:Y:S01]  /*ba50*/  IMAD.WIDE R6, R15, 0x4, R60 ;  /* 0x000000040f067825 */ /* 0x002fe200078e023c */
[----:B------:R1:W-:Y:S02]  /*ba60*/  @P4 STG.E desc[UR26][R4.64], R27 ;  /* 0x0000001b04004986 */ /* 0x0003e4000c10191a */
[----:B------:R-:W-:Y:S01]  /*ba70*/  ISETP.LT.AND P4, PT, R3, UR14, !P0 ;  /* 0x0000000e03007c0c */ /* 0x000fe2000c781270 */
[----:B------:R-:W-:Y:S01]  /*ba80*/  VIADD R15, R15, UR4 ;  /* 0x000000040f0f7c36 */ /* 0x000fe20008000000 */
[----:B------:R5:W-:Y:S01]  /*ba90*/  @P3 STG.E desc[UR26][R6.64], R91 ;  /* 0x0000005b06003986 */ /* 0x000be2000c10191a */
[----:B------:R-:W-:Y:S01]  /*baa0*/  VIADD R14, R0, 0x22 ;  /* 0x00000022000e7836 */ /* 0x000fe20000000000 */
[----:B------:R-:W-:Y:S01]  /*bab0*/  ISETP.LT.AND P3, PT, R2, UR14, !P0 ;  /* 0x0000000e02007c0c */ /* 0x000fe2000c761270 */
[----:B--2---:R-:W-:-:S03]  /*bac0*/  IMAD.WIDE R8, R15, 0x4, R116 ;  /* 0x000000040f087825 */ /* 0x004fc600078e0274 */
[----:B------:R-:W-:Y:S01]  /*bad0*/  ISETP.GE.AND P6, PT, R14, UR15, PT ;  /* 0x0000000f0e007c0c */ /* 0x000fe2000bfc6270 */
[C---:B------:R-:W-:Y:S01]  /*bae0*/  IMAD.WIDE R10, R15.reuse, 0x4, R60 ;  /* 0x000000040f0a7825 */ /* 0x040fe200078e023c */
[----:B------:R2:W-:Y:S01]  /*baf0*/  @P2 STG.E desc[UR26][R8.64], R28 ;  /* 0x0000001c08002986 */ /* 0x0005e2000c10191a */
[----:B------:R-:W-:Y:S02]  /*bb00*/  IADD3 R14, PT, PT, R0, 0x24, RZ ;  /* 0x00000024000e7810 */ /* 0x000fe40007ffe0ff */
[----:B------:R-:W-:Y:S01]  /*bb10*/  VIADD R13, R15, UR4 ;  /* 0x000000040f0d7c36 */ /* 0x000fe20008000000 */
[----:B------:R2:W-:Y:S01]  /*bb20*/  @P1 STG.E desc[UR26][R10.64], R92 ;  /* 0x0000005c0a001986 */ /* 0x0005e2000c10191a */
[----:B------:R-:W-:Y:S01]  /*bb30*/  ISETP.LT.AND P1, PT, R2, UR14, !P6 ;  /* 0x0000000e02007c0c */ /* 0x000fe2000f721270 */
[----:B------:R-:W-:Y:S01]  /*bb40*/  VIADD R12, R0, 0x23 ;  /* 0x00000023000c7836 */ /* 0x000fe20000000000 */
[----:B------:R-:W-:Y:S01]  /*bb50*/  ISETP.LT.AND P6, PT, R3, UR14, !P6 ;  /* 0x0000000e03007c0c */ /* 0x000fe2000f7c1270 */
[----:B-1----:R-:W-:Y:S01]  /*bb60*/  IMAD.WIDE R4, R13, 0x4, R116 ;  /* 0x000000040d047825 */ /* 0x002fe200078e0274 */
[----:B------:R-:W-:-:S02]  /*bb70*/  ISETP.GE.AND P0, PT, R14, UR15, PT ;  /* 0x0000000f0e007c0c */ /* 0x000fc4000bf06270 */
[----:B------:R-:W-:Y:S01]  /*bb80*/  ISETP.GE.AND P5, PT, R12, UR15, PT ;  /* 0x0000000f0c007c0c */ /* 0x000fe2000bfa6270 */
[C---:B-----5:R-:W-:Y:S01]  /*bb90*/  IMAD.WIDE R6, R13.reuse, 0x4, R60 ;  /* 0x000000040d067825 */ /* 0x060fe200078e023c */
[----:B------:R1:W-:Y:S02]  /*bba0*/  @P3 STG.E desc[UR26][R4.64], R29 ;  /* 0x0000001d04003986 */ /* 0x0003e4000c10191a */
[----:B------:R-:W-:Y:S01]  /*bbb0*/  ISETP.LT.AND P3, PT, R2, UR14, !P5 ;  /* 0x0000000e02007c0c */ /* 0x000fe2000ef61270 */
[----:B------:R-:W-:Y:S01]  /*bbc0*/  VIADD R13, R13, UR4 ;  /* 0x000000040d0d7c36 */ /* 0x000fe20008000000 */
[----:B------:R5:W-:Y:S01]  /*bbd0*/  @P4 STG.E desc[UR26][R6.64], R93 ;  /* 0x0000005d06004986 */ /* 0x000be2000c10191a */
[----:B------:R-:W-:Y:S01]  /*bbe0*/  ISETP.LT.AND P5, PT, R3, UR14, !P5 ;  /* 0x0000000e03007c0c */ /* 0x000fe2000efa1270 */
[----:B------:R-:W-:Y:S02]  /*bbf0*/  VIADD R12, R0, 0x25 ;  /* 0x00000025000c7836 */ /* 0x000fe40000000000 */
[----:B--2---:R-:W-:-:S03]  /*bc00*/  IMAD.WIDE R8, R13, 0x4, R116 ;  /* 0x000000040d087825 */ /* 0x004fc600078e0274 */
        /* <DEDUP_REMOVED lines=8> */
[----:B-1----:R-:W-:-:S03]  /*bc90*/  IMAD.WIDE R4, R15, 0x4, R116 ;  /* 0x000000040f047825 */ /* 0x002fc600078e0274 */
[----:B------:R-:W-:Y:S01]  /*bca0*/  ISETP.GE.AND P4, PT, R14, UR15, PT ;  /* 0x0000000f0e007c0c */ /* 0x000fe2000bf86270 */
[C---:B-----5:R-:W-:Y:S01]  /*bcb0*/  IMAD.WIDE R6, R15.reuse, 0x4, R60 ;  /* 0x000000040f067825 */ /* 0x060fe200078e023c */
[----:B------:R1:W-:Y:S01]  /*bcc0*/  @P3 STG.E desc[UR26][R4.64], R31 ;  /* 0x0000001f04003986 */ /* 0x0003e2000c10191a */
[----:B------:R-:W-:Y:S02]  /*bcd0*/  ISETP.LT.AND P3, PT, R2, UR14, !P2 ;  /* 0x0000000e02007c0c */ /* 0x000fe4000d761270 */
        /* <DEDUP_REMOVED lines=70> */
[----:B------:R-:W-:Y:S01]  /*c140*/  IADD3 R15, PT, PT, R15, UR4, RZ ;  /* 0x000000040f0f7c10 */ /* 0x000fe2000fffe0ff */
[----:B------:R1:W-:Y:S01]  /*c150*/  @P3 STG.E desc[UR26][R4.64], R39 ;  /* 0x0000002704003986 */ /* 0x0003e2000c10191a */
[----:B------:R-:W-:Y:S01]  /*c160*/  ISETP.LT.AND P3, PT, R2, UR14, !P4 ;  /* 0x0000000e02007c0c */ /* 0x000fe2000e761270 */
[----:B------:R-:W-:Y:S01]  /*c170*/  VIADD R12, R0, 0x2f ;  /* 0x0000002f000c7836 */ /* 0x000fe20000000000 */
[----:B------:R-:W-:Y:S01]  /*c180*/  ISETP.LT.AND P4, PT, R3, UR14, !P4 ;  /* 0x0000000e03007c0c */ /* 0x000fe2000e781270 */
[C---:B--2---:R-:W-:Y:S01]  /*c190*/  IMAD.WIDE R8, R15.reuse, 0x4, R116 ;  /* 0x000000040f087825 */ /* 0x044fe200078e0274 */
[----:B------:R2:W-:Y:S02]  /*c1a0*/  @P6 STG.E desc[UR26][R6.64], R43 ;  /* 0x0000002b06006986 */ /* 0x0005e4000c10191a */
        /* <DEDUP_REMOVED lines=10> */
[C---:B--2---:R-:W-:Y:S01]  /*c250*/  IMAD.WIDE R6, R13.reuse, 0x4, R60 ;  /* 0x000000040d067825 */ /* 0x044fe200078e023c */
[----:B------:R1:W-:Y:S01]  /*c260*/  @P3 STG.E desc[UR26][R4.64], R101 ;  /* 0x0000006504003986 */ /* 0x0003e2000c10191a */
[----:B------:R-:W-:Y:S02]  /*c270*/  ISETP.LT.AND P3, PT, R2, UR14, !P2 ;  /* 0x0000000e02007c0c */ /* 0x000fe4000d761270 */
[----:B------:R-:W-:Y:S01]  /*c280*/  VIADD R13, R13, UR4 ;  /* 0x000000040d0d7c36 */ /* 0x000fe20008000000 */
[----:B------:R2:W-:Y:S01]  /*c290*/  @P4 STG.E desc[UR26][R6.64], R45 ;  /* 0x0000002d06004986 */ /* 0x0005e2000c10191a */
[----:B------:R-:W-:Y:S01]  /*c2a0*/  VIADD R12, R0, 0x31 ;  /* 0x00000031000c7836 */ /* 0x000fe20000000000 */
[----:B------:R-:W-:Y:S01]  /*c2b0*/  ISETP.LT.AND P4, PT, R3, UR14, !P2 ;  /* 0x0000000e03007c0c */ /* 0x000fe2000d781270 */
[----:B-----5:R-:W-:-:S03]  /*c2c0*/  IMAD.WIDE R8, R13, 0x4, R116 ;  /* 0x000000040d087825 */ /* 0x020fc600078e0274 */
[----:B------:R-:W-:Y:S01]  /*c2d0*/  ISETP.GE.AND P1, PT, R12, UR15, PT ;  /* 0x0000000f0c007c0c */ /* 0x000fe2000bf26270 */
[C---:B---3--:R-:W-:Y:S01]  /*c2e0*/  IMAD.WIDE R10, R13.reuse, 0x4, R60 ;  /* 0x000000040d0a7825 */ /* 0x048fe200078e023c */
        /* <DEDUP_REMOVED lines=15> */
[----:B---3--:R-:W-:-:S03]  /*c3e0*/  IMAD.WIDE R8, R15, 0x4, R116 ;  /* 0x000000040f087825 */ /* 0x008fc600078e0274 */
[----:B------:R-:W-:Y:S01]  /*c3f0*/  ISETP.GE.AND P5, PT, R12, UR15, PT ;  /* 0x0000000f0c007c0c */ /* 0x000fe2000bfa6270 */
[C---:B-----5:R-:W-:Y:S01]  /*c400*/  IMAD.WIDE R10, R15.reuse, 0x4, R60 ;  /* 0x000000040f0a7825 */ /* 0x060fe200078e023c */
        /* <DEDUP_REMOVED lines=12> */
[----:B------:R-:W-:Y:S01]  /*c4d0*/  ISETP.LT.AND P5, PT, R3, UR14, !P5 ;  /* 0x0000000e03007c0c */ /* 0x000fe2000efa1270 */
[----:B------:R-:W-:Y:S01]  /*c4e0*/  VIADD R12, R0, 0x35 ;  /* 0x00000035000c7836 */ /* 0x000fe20000000000 */
[----:B------:R2:W-:Y:S01]  /*c4f0*/  @P4 STG.E desc[UR26][R6.64], R109 ;  /* 0x0000006d06004986 */ /* 0x0005e2000c10191a */
        /* <DEDUP_REMOVED lines=16> */
[----:B------:R-:W-:Y:S01]  /*c600*/  ISETP.LT.AND P5, PT, R3, UR14, !P0 ;  /* 0x0000000e03007c0c */ /* 0x000fe2000c7a1270 */
[----:B------:R-:W-:Y:S02]  /*c610*/  VIADD R12, R0, 0x37 ;  /* 0x00000037000c7836 */ /* 0x000fe40000000000 */
        /* <DEDUP_REMOVED lines=18> */
[----:B---3--:R-:W-:-:S03]  /*c740*/  IMAD.WIDE R8, R13, 0x4, R116 ;  /* 0x000000040d087825 */ /* 0x008fc600078e0274 */
[----:B------:R-:W-:Y:S01]  /*c750*/  ISETP.GE.AND P2, PT, R12, UR15, PT ;  /* 0x0000000f0c007c0c */ /* 0x000fe2000bf46270 */
[C---:B-----5:R-:W-:Y:S01]  /*c760*/  IMAD.WIDE R10, R13.reuse, 0x4, R60 ;  /* 0x000000040d0a7825 */ /* 0x060fe200078e023c */
[----:B------:R-:W-:Y:S01]  /*c770*/  IADD3 R13, PT, PT, R13, UR4, RZ ;  /* 0x000000040d0d7c10 */ /* 0x000fe2000fffe0ff */
[----:B------:R3:W-:Y:S02]  /*c780*/  @P1 STG.E desc[UR26][R8.64], R50 ;  /* 0x0000003208001986 */ /* 0x0007e4000c10191a */
[----:B------:R-:W-:Y:S02]  /*c790*/  VIADD R14, R0, 0x3a ;  /* 0x0000003a000e7836 */ /* 0x000fe40000000000 */
[----:B------:R5:W-:Y:S01]  /*c7a0*/  @P4 STG.E desc[UR26][R10.64], R54 ;  /* 0x000000360a004986 */ /* 0x000be2000c10191a */
[----:B-1----:R-:W-:Y:S01]  /*c7b0*/  IMAD.WIDE R4, R13, 0x4, R116 ;  /* 0x000000040d047825 */ /* 0x002fe200078e0274 */
[C---:B------:R-:W-:Y:S02]  /*c7c0*/  ISETP.LT.AND P4, PT, R2.reuse, UR14, !P0 ;  /* 0x0000000e02007c0c */ /* 0x040fe4000c781270 */
[----:B------:R-:W-:Y:S01]  /*c7d0*/  ISETP.LT.AND P0, PT, R3, UR14, !P0 ;  /* 0x0000000e03007c0c */ /* 0x000fe2000c701270 */
[----:B--2---:R-:W-:Y:S01]  /*c7e0*/  IMAD.WIDE R6, R13, 0x4, R60 ;  /* 0x000000040d067825 */ /* 0x004fe200078e023c */
[----:B------:R1:W-:Y:S01]  /*c7f0*/  @P5 STG.E desc[UR26][R4.64], R51 ;  /* 0x0000003304005986 */ /* 0x0003e2000c10191a */
[----:B------:R-:W-:-:S02]  /*c800*/  ISETP.LT.AND P5, PT, R2, UR14, !P2 ;  /* 0x0000000e02007c0c */ /* 0x000fc4000d7a1270 */
[----:B------:R-:W-:Y:S01]  /*c810*/  VIADD R13, R13, UR4 ;  /* 0x000000040d0d7c36 */ /* 0x000fe20008000000 */
[----:B------:R2:W-:Y:S01]  /*c820*/  @P6 STG.E desc[UR26][R6.64], R55 ;  /* 0x0000003706006986 */ /* 0x0005e2000c10191a */
[----:B------:R-:W-:Y:S01]  /*c830*/  VIADD R12, R0, 0x3b ;  /* 0x0000003b000c7836 */ /* 0x000fe20000000000 */
[----:B------:R-:W-:Y:S01]  /*c840*/  ISETP.LT.AND P6, PT, R3, UR14, !P2 ;  /* 0x0000000e03007c0c */ /* 0x000fe2000d7c1270 */
[C---:B---3--:R-:W-:Y:S01]  /*c850*/  IMAD.WIDE R8, R13.reuse, 0x4, R116 ;  /* 0x000000040d087825 */ /* 0x048fe200078e0274 */
[----:B------:R-:W-:Y:S02]  /*c860*/  ISETP.GE.AND P3, PT, R14, UR15, PT ;  /* 0x0000000f0e007c0c */ /* 0x000fe4000bf66270 */
[----:B------:R-:W-:Y:S01]  /*c870*/  ISETP.GE.AND P1, PT, R12, UR15, PT ;  /* 0x0000000f0c007c0c */ /* 0x000fe2000bf26270 */
[----:B-----5:R-:W-:Y:S01]  /*c880*/  IMAD.WIDE R10, R13, 0x4, R60 ;  /* 0x000000040d0a7825 */ /* 0x020fe200078e023c */
[----:B------:R-:W-:Y:S01]  /*c890*/  @P4 STG.E desc[UR26][R8.64], R112 ;  /* 0x0000007008004986 */ /* 0x000fe2000c10191a */
[----:B------:R-:W-:-:S02]  /*c8a0*/  ISETP.LT.AND P4, PT, R2, UR14, !P3 ;  /* 0x0000000e02007c0c */ /* 0x000fc4000df81270 */
[----:B------:R-:W-:Y:S01]  /*c8b0*/  VIADD R13, R13, UR4 ;  /* 0x000000040d0d7c36 */ /* 0x000fe20008000000 */
[----:B------:R3:W-:Y:S01]  /*c8c0*/  @P0 STG.E desc[UR26][R10.64], R56 ;  /* 0x000000380a000986 */ /* 0x0007e2000c10191a */
[----:B------:R-:W-:Y:S01]  /*c8d0*/  VIADD R12, R0, 0x3c ;  /* 0x0000003c000c7836 */ /* 0x000fe20000000000 */
[----:B------:R-:W-:Y:S01]  /*c8e0*/  ISETP.LT.AND P3, PT, R3, UR14, !P3 ;  /* 0x0000000e03007c0c */ /* 0x000fe2000df61270 */
[----:B-1----:R-:W-:-:S03]  /*c8f0*/  IMAD.WIDE R4, R13, 0x4, R116 ;  /* 0x000000040d047825 */ /* 0x002fc600078e0274 */
[----:B------:R-:W-:Y:S01]  /*c900*/  ISETP.GE.AND P2, PT, R12, UR15, PT ;  /* 0x0000000f0c007c0c */ /* 0x000fe2000bf46270 */
[C---:B--2---:R-:W-:Y:S01]  /*c910*/  IMAD.WIDE R6, R13.reuse, 0x4, R60 ;  /* 0x000000040d067825 */ /* 0x044fe200078e023c */
[----:B------:R1:W-:Y:S01]  /*c920*/  @P5 STG.E desc[UR26][R4.64], R113 ;  /* 0x0000007104005986 */ /* 0x0003e2000c10191a */
[----:B------:R-:W-:Y:S02]  /*c930*/  ISETP.LT.AND P5, PT, R2, UR14, !P1 ;  /* 0x0000000e02007c0c */ /* 0x000fe4000cfa1270 */
[----:B------:R-:W-:Y:S01]  /*c940*/  VIADD R12, R0, 0x3d ;  /* 0x0000003d000c7836 */ /* 0x000fe20000000000 */
[----:B------:R2:W-:Y:S01]  /*c950*/  @P6 STG.E desc[UR26][R6.64], R57 ;  /* 0x0000003906006986 */ /* 0x0005e2000c10191a */
[----:B------:R-:W-:Y:S01]  /*c960*/  VIADD R13, R13, UR4 ;  /* 0x000000040d0d7c36 */ /* 0x000fe20008000000 */
[----:B------:R-:W-:Y:S02]  /*c970*/  ISETP.LT.AND P1, PT, R3, UR14, !P1 ;  /* 0x0000000e03007c0c */ /* 0x000fe4000cf21270 */
[----:B------:R-:W-:Y:S01]  /*c980*/  ISETP.LT.AND P6, PT, R2, UR14, !P2 ;  /* 0x0000000e02007c0c */ /* 0x000fe2000d7c1270 */
[C---:B---3--:R-:W-:Y:S01]  /*c990*/  VIADD R11, R13.reuse, UR4 ;  /* 0x000000040d0b7c36 */ /* 0x048fe20008000000 */
[----:B------:R-:W-:Y:S01]  /*c9a0*/  ISETP.GE.AND P0, PT, R12, UR15, PT ;  /* 0x0000000f0c007c0c */ /* 0x000fe2000bf06270 */
[----:B------:R-:W-:Y:S01]  /*c9b0*/  IMAD.WIDE R8, R13, 0x4, R116 ;  /* 0x000000040d087825 */ /* 0x000fe200078e0274 */
[----:B------:R-:W-:-:S03]  /*c9c0*/  ISETP.LT.AND P2, PT, R3, UR14, !P2 ;  /* 0x0000000e03007c0c */ /* 0x000fc6000d741270 */
[----:B------:R-:W-:Y:S01]  /*c9d0*/  VIADD R12, R0, 0x3e ;  /* 0x0000003e000c7836 */ /* 0x000fe20000000000 */
[----:B------:R3:W-:Y:S01]  /*c9e0*/  @P4 STG.E desc[UR26][R8.64], R114 ;  /* 0x0000007208004986 */ /* 0x0007e2000c10191a */
[----:B------:R-:W-:Y:S02]  /*c9f0*/  VIADD R15, R11, UR4 ;  /* 0x000000040b0f7c36 */ /* 0x000fe40008000000 */
[----:B-1----:R-:W-:Y:S01]  /*ca00*/  IMAD.WIDE R4, R13, 0x4, R60 ;  /* 0x000000040d047825 */ /* 0x002fe200078e023c */
[----:B------:R-:W-:-:S03]  /*ca10*/  ISETP.GE.AND P4, PT, R12, UR15, PT ;  /* 0x0000000f0c007c0c */ /* 0x000fc6000bf86270 */
[C---:B--2---:R-:W-:Y:S01]  /*ca20*/  IMAD.WIDE R6, R11.reuse, 0x4, R116 ;  /* 0x000000040b067825 */ /* 0x044fe200078e0274 */
[----:B------:R1:W-:Y:S03]  /*ca30*/  @P3 STG.E desc[UR26][R4.64], R58 ;  /* 0x0000003a04003986 */ /* 0x0003e6000c10191a */
[----:B------:R-:W-:Y:S01]  /*ca40*/  IMAD.WIDE R10, R11, 0x4, R60 ;  /* 0x000000040b0a7825 */ /* 0x000fe200078e023c */
[----:B------:R-:W-:Y:S01]  /*ca50*/  @P5 STG.E desc[UR26][R6.64], R115 ;  /* 0x0000007306005986 */ /* 0x000fe2000c10191a */
[----:B------:R-:W-:Y:S02]  /*ca60*/  ISETP.LT.AND P5, PT, R2, UR14, !P4 ;  /* 0x0000000e02007c0c */ /* 0x000fe4000e7a1270 */
[----:B------:R-:W-:Y:S01]  /*ca70*/  IMAD.WIDE R12, R15, 0x4, R116 ;  /* 0x000000040f0c7825 */ /* 0x000fe200078e0274 */
[----:B------:R-:W-:Y:S01]  /*ca80*/  @P1 STG.E desc[UR26][R10.64], R59 ;  /* 0x0000003b0a001986 */ /* 0x000fe2000c10191a */
[----:B------:R-:W-:-:S02]  /*ca90*/  ISETP.LT.AND P4, PT, R3, UR14, !P4 ;  /* 0x0000000e03007c0c */ /* 0x000fc4000e781270 */
[----:B------:R-:W-:Y:S01]  /*caa0*/  VIADD R0, R0, 0x3f ;  /* 0x0000003f00007836 */ /* 0x000fe20000000000 */
[----:B------:R2:W-:Y:S01]  /*cab0*/  @P6 STG.E desc[UR26][R12.64], R20 ;  /* 0x000000140c006986 */ /* 0x0005e2000c10191a */
[----:B------:R-:W-:Y:S01]  /*cac0*/  ISETP.LT.AND P6, PT, R2, UR14, !P0 ;  /* 0x0000000e02007c0c */ /* 0x000fe2000c7c1270 */
[----:B---3--:R-:W-:Y:S01]  /*cad0*/  VIADD R9, R15, UR4 ;  /* 0x000000040f097c36 */ /* 0x008fe20008000000 */
[----:B------:R-:W-:Y:S02]  /*cae0*/  ISETP.LT.AND P0, PT, R3, UR14, !P0 ;  /* 0x0000000e03007c0c */ /* 0x000fe4000c701270 */
[----:B------:R-:W-:Y:S01]  /*caf0*/  ISETP.GE.AND P3, PT, R0, UR15, PT ;  /* 0x0000000f00007c0c */ /* 0x000fe2000bf66270 */
[C---:B------:R-:W-:Y:S02]  /*cb00*/  VIADD R17, R9.reuse, UR4 ;  /* 0x0000000409117c36 */ /* 0x040fe40008000000 */
[----:B-1----:R-:W-:Y:S01]  /*cb10*/  IMAD.WIDE R4, R9, 0x4, R116 ;  /* 0x0000000409047825 */ /* 0x002fe200078e0274 */
[----:B------:R-:W-:-:S02]  /*cb20*/  ISETP.LT.AND P1, PT, R2, UR14, !P3 ;  /* 0x0000000e02007c0c */ /* 0x000fc4000df21270 */
[----:B------:R-:W-:Y:S01]  /*cb30*/  ISETP.LT.AND P3, PT, R3, UR14, !P3 ;  /* 0x0000000e03007c0c */ /* 0x000fe2000df61270 */
[----:B------:R-:W-:-:S04]  /*cb40*/  IMAD.WIDE R2, R15, 0x4, R60 ;  /* 0x000000040f027825 */ /* 0x000fc800078e023c */
[----:B--2---:R-:W-:Y:S01]  /*cb50*/  VIADD R13, R17, UR4 ;  /* 0x00000004110d7c36 */ /* 0x004fe20008000000 */
[----:B----4-:R1:W-:Y:S01]  /*cb60*/  @P2 STG.E desc[UR26][R2.64], R140 ;  /* 0x0000008c02002986 */ /* 0x0103e2000c10191a */
[----:B------:R-:W-:-:S03]  /*cb70*/  IMAD.WIDE R6, R9, 0x4, R60 ;  /* 0x0000000409067825 */ /* 0x000fc600078e023c */
[----:B------:R1:W-:Y:S01]  /*cb80*/  @P6 STG.E desc[UR26][R4.64], R21 ;  /* 0x0000001504006986 */ /* 0x0003e2000c10191a */
[----:B------:R-:W-:-:S03]  /*cb90*/  IMAD.WIDE R8, R17, 0x4, R116 ;  /* 0x0000000411087825 */ /* 0x000fc600078e0274 */
[----:B------:R1:W-:Y:S01]  /*cba0*/  @P0 STG.E desc[UR26][R6.64], R141 ;  /* 0x0000008d06000986 */ /* 0x0003e2000c10191a */
[----:B------:R-:W-:-:S03]  /*cbb0*/  IMAD.WIDE R10, R17, 0x4, R60 ;  /* 0x00000004110a7825 */ /* 0x000fc600078e023c */
[----:B------:R1:W-:Y:S01]  /*cbc0*/  @P5 STG.E desc[UR26][R8.64], R22 ;  /* 0x0000001608005986 */ /* 0x0003e2000c10191a */
[----:B------:R-:W-:-:S03]  /*cbd0*/  IMAD.WIDE R116, R13, 0x4, R116 ;  /* 0x000000040d747825 */ /* 0x000fc600078e0274 */
[----:B------:R1:W-:Y:S01]  /*cbe0*/  @P4 STG.E desc[UR26][R10.64], R142 ;  /* 0x0000008e0a004986 */ /* 0x0003e2000c10191a */
[----:B------:R-:W-:-:S03]  /*cbf0*/  IMAD.WIDE R60, R13, 0x4, R60 ;  /* 0x000000040d3c7825 */ /* 0x000fc600078e023c */
[----:B------:R1:W-:Y:S04]  /*cc00*/  @P1 STG.E desc[UR26][R116.64], R23 ;  /* 0x0000001774001986 */ /* 0x0003e8000c10191a */
[----:B------:R1:W-:Y:S01]  /*cc10*/  @P3 STG.E desc[UR26][R60.64], R143 ;  /* 0x0000008f3c003986 */ /* 0x0003e2000c10191a */
[----:B------:R-:W-:Y:S06]  /*cc20*/  BAR.SYNC.DEFER_BLOCKING 0x0 ;  /* 0x0000000000007b1d */ /* 0x000fec0000010000 */
[----:B------:R-:W-:Y:S05]  /*cc30*/  BRA.U UP0, `(.L_x_14) ;  /* 0x0000000100a07547 */ /* 0x000fea000b800000 */
[----:B------:R-:W2:Y:S01]  /*cc40*/  S2UR UR5, SR_CgaCtaId ;  /* 0x00000000000579c3 */ /* 0x000ea20000008800 */
[----:B------:R-:W-:Y:S01]  /*cc50*/  NOP ;  /* 0x0000000000007918 */ /* 0x000fe20000000000 */
[----:B------:R-:W-:Y:S01]  /*cc60*/  UMOV UR4, 0x50 ;  /* 0x0000005000047882 */ /* 0x000fe20000000000 */
[----:B------:R-:W-:Y:S02]  /*cc70*/  IMAD.U32 R0, RZ, RZ, UR11 ;  /* 0x0000000bff007e24 */ /* 0x000fe4000f8e00ff */
[----:B-1----:R-:W-:Y:S02]  /*cc80*/  IMAD.MOV.U32 R3, RZ, RZ, 0xffff ;  /* 0x0000ffffff037424 */ /* 0x002fe400078e00ff */
[----:B------:R-:W-:Y:S01]  /*cc90*/  IMAD.MOV.U32 R7, RZ, RZ, 0x1 ;  /* 0x00000001ff077424 */ /* 0x000fe200078e00ff */
[----:B------:R-:W-:-:S04]  /*cca0*/  LOP3.LUT R0, R0, 0xffff, RZ, 0xc0, !PT ;  /* 0x0000ffff00007812 */ /* 0x000fc800078ec0ff */
[----:B------:R-:W-:-:S05]  /*ccb0*/  SHF.R.U32.HI R0, RZ, 0x5, R0 ;  /* 0x00000005ff007819 */ /* 0x000fca0000011600 */
[----:B------:R-:W-:Y:S01]  /*ccc0*/  VIADD R2, R0, 0x10 ;  /* 0x0000001000027836 */ /* 0x000fe20000000000 */
[----:B------:R-:W-:Y:S01]  /*ccd0*/  SHF.L.U32 R0, R3, R0, RZ ;  /* 0x0000000003007219 */ /* 0x000fe200000006ff */
[----:B--2---:R-:W-:-:S03]  /*cce0*/  ULEA UR6, UR5, UR4, 0x18 ;  /* 0x0000000405067291 */ /* 0x004fc6000f8ec0ff */
[----:B------:R-:W-:-:S04]  /*ccf0*/  SHF.L.U32 R3, R7, R2, RZ ;  /* 0x0000000207037219 */ /* 0x000fc800000006ff */
[----:B------:R-:W-:Y:S02]  /*cd00*/  LOP3.LUT R0, R3, R0, RZ, 0xfc, !PT ;  /* 0x0000000003007212 */ /* 0x000fe400078efcff */
[----:B------:R-:W1:Y:S02]  /*cd10*/  LDS R5, [UR6] ;  /* 0x00000006ff057984 */ /* 0x000e640008000800 */
[C---:B------:R-:W-:Y:S02]  /*cd20*/  LOP3.LUT R2, R0.reuse, 0xffff, RZ, 0xc0, !PT ;  /* 0x0000ffff00027812 */ /* 0x040fe400078ec0ff */
[----:B-1----:R-:W-:-:S04]  /*cd30*/  LOP3.LUT R3, R0, 0xffff, R5, 0x80, !PT ;  /* 0x0000ffff00037812 */ /* 0x002fc800078e8005 */
[----:B------:R-:W-:-:S13]  /*cd40*/  ISETP.NE.AND P0, PT, R3, R2, PT ;  /* 0x000000020300720c */ /* 0x000fda0003f05270 */
[----:B------:R-:W-:Y:S05]  /*cd50*/  @P0 BRA `(.L_x_15) ;  /* 0x0000000000500947 */ /* 0x000fea0003800000 */
[----:B------:R-:W-:Y:S02]  /*cd60*/  SHF.R.U32.HI R5, RZ, 0x10, R5 ;  /* 0x00000010ff057819 */ /* 0x000fe40000011605 */
[----:B------:R-:W-:-:S04]  /*cd70*/  SHF.R.U32.HI R2, RZ, 0x10, R0 ;  /* 0x00000010ff027819 */ /* 0x000fc80000011600 */
[----:B------:R-:W-:-:S04]  /*cd80*/  LOP3.LUT R5, R5, R2, RZ, 0xc0, !PT ;  /* 0x0000000205057212 */ /* 0x000fc800078ec0ff */
[----:B------:R-:W-:-:S13]  /*cd90*/  ISETP.NE.AND P0, PT, R5, R2, PT ;  /* 0x000000020500720c */ /* 0x000fda0003f05270 */
[----:B------:R-:W-:Y:S05]  /*cda0*/  @P0 BRA `(.L_x_16) ;  /* 0x0000000000300947 */ /* 0x000fea0003800000 */
[----:B------:R-:W-:Y:S01]  /*cdb0*/  R2UR UR4, R0 ;  /* 0x00000000000472ca */ /* 0x000fe200000e0000 */
[----:B------:R-:W-:Y:S01]  /*cdc0*/  VOTEU.ANY UR5, UPT, PT ;  /* 0x0000000000057886 */ /* 0x000fe200038e0100 */
[----:B------:R-:W1:Y:S01]  /*cdd0*/  S2R R0, SR_LANEID ;  /* 0x0000000000007919 */ /* 0x000e620000000000 */
[----:B------:R-:W-:-:S10]  /*cde0*/  UFLO.U32 UR5, UR5 ;  /* 0x00000005000572bd */ /* 0x000fd400080e0000 */
[----:B------:R-:W-:-:S06]  /*cdf0*/  ULOP3.LUT UR4, URZ, UR4, URZ, 0x33, !UPT ;  /* 0x00000004ff047292 */ /* 0x000fcc000f8e33ff */
[----:B------:R-:W-:-:S04]  /*ce00*/  IMAD.U32 R2, RZ, RZ, UR4 ;  /* 0x00000004ff027e24 */ /* 0x000fc8000f8e00ff */
[----:B------:R-:W2:Y:S02]  /*ce10*/  REDUX UR7, R2 ;  /* 0x00000000020773c4 */ /* 0x000ea40000000000 */
[----:B------:R3:W-:Y:S01]  /*ce20*/  UTCATOMSWS.AND URZ, UR4 ;  /* 0x0000000400ff79e3 */ /* 0x0007e20008000000 */
[----:B-1----:R-:W-:Y:S01]  /*ce30*/  ISETP.EQ.U32.AND P0, PT, R0, UR5, PT ;  /* 0x0000000500007c0c */ /* 0x002fe2000bf02070 */
[----:B--2---:R-:W-:-:S12]  /*ce40*/  IMAD.U32 R0, RZ, RZ, UR7 ;  /* 0x00000007ff007e24 */ /* 0x004fd8000f8e00ff */
[----:B------:R3:W-:Y:S01]  /*ce50*/  @P0 ATOMS.AND RZ, [UR6], R0 ;  /* 0x00000000ffff098c */ /* 0x0007e2000a800006 */
[----:B------:R-:W-:Y:S05]  /*ce60*/  BRA `(.L_x_14) ;  /* 0x0000000000147947 */ /* 0x000fea0003800000 */
.L_x_16:
[----:B------:R-:W-:-:S07]  /*ce70*/  MOV R2, 0xce90 ;  /* 0x0000ce9000027802 */ /* 0x000fce0000000f00 */
[----:B------:R-:W-:Y:S05]  /*ce80*/  CALL.REL.NOINC `($__internal_0_$__cuda_sm10x_tcgen05_guardrail_trap_col_being_dealloced_not_returned_by_alloc) ;  /* 0x00000000002c7944 */ /* 0x000fea0003c00000 */
[----:B------:R-:W-:Y:S05]  /*ce90*/  BRA `(.L_x_14) ;  /* 0x0000000000087947 */ /* 0x000fea0003800000 */
.L_x_15:
[----:B------:R-:W-:-:S07]  /*cea0*/  MOV R2, 0xcec0 ;  /* 0x0000cec000027802 */ /* 0x000fce0000000f00 */
[----:B------:R-:W-:Y:S05]  /*ceb0*/  CALL.REL.NOINC `($__internal_2_$__cuda_sm10x_tcgen05_guardrail_trap_unallocated_columns_being_dealloced) ;  /* 0x0000000000387944 */ /* 0x000fea0003c00000 */
.L_x_14:
[----:B------:R-:W-:Y:S01]  /*cec0*/  NOP ;  /* 0x0000000000007918 */ /* 0x000fe20000000000 */
[----:B---3--:R-:W-:Y:S05]  /*ced0*/  EXIT ;  /* 0x000000000000794d */ /* 0x008fea0003800000 */
.L_x_9:
[----:B------:R-:W1:Y:S02]  /*cee0*/  SYNCS.PHASECHK.TRANS64.TRYWAIT P2, [UR4], R4 ;  /* 0x00000004ff0075a7 */ /* 0x000e640008041104 */
[----:B-1----:R-:W-:Y:S05]  /*cef0*/  @!P2 BRA `(.L_x_9) ;  /* 0xfffffffc00f8a947 */ /* 0x002fea000383ffff */
[----:B------:R-:W-:Y:S05]  /*cf00*/  BRA `(.L_x_17) ;  /* 0xffffffac00847947 */ /* 0x000fea000383ffff */
.L_x_13:
[----:B------:R-:W1:Y:S02]  /*cf10*/  SYNCS.PHASECHK.TRANS64.TRYWAIT P0, [UR4], R4 ;  /* 0x00000004ff0075a7 */ /* 0x000e640008001104 */
[----:B-1----:R-:W-:Y:S05]  /*cf20*/  @!P0 BRA `(.L_x_13) ;  /* 0xfffffffc00f88947 */ /* 0x002fea000383ffff */
[----:B------:R-:W-:Y:S05]  /*cf30*/  BRA `(.L_x_12) ;  /* 0xffffffd000547947 */ /* 0x000fea000383ffff */
        .weak           $__internal_0_$__cuda_sm10x_tcgen05_guardrail_trap_col_being_dealloced_not_returned_by_alloc
        .type           $__internal_0_$__cuda_sm10x_tcgen05_guardrail_trap_col_being_dealloced_not_returned_by_alloc,@function
        .size           $__internal_0_$__cuda_sm10x_tcgen05_guardrail_trap_col_being_dealloced_not_returned_by_alloc,($__internal_1_$__cuda_sm10x_tcgen05_guardrail_trap_phase_invalid_during_alloc - $__internal_0_$__cuda_sm10x_tcgen05_guardrail_trap_col_being_dealloced_not_returned_by_alloc)
$__internal_0_$__cuda_sm10x_tcgen05_guardrail_trap_col_being_dealloced_not_returned_by_alloc:
[----:B------:R-:W-:Y:S05]  /*cf40*/  BPT.TRAP 0x1 ;  /* 0x000000040000795c */ /* 0x000fea0000300000 */
[----:B------:R-:W-:-:S04]  /*cf50*/  IMAD.MOV.U32 R3, RZ, RZ, 0x0 ;  /* 0x00000000ff037424 */ /* 0x000fc800078e00ff */
[----:B------:R-:W-:Y:S05]  /*cf60*/  RET.REL.NODEC R2 `(matmul_kernel) ;  /* 0xffffff3002247950 */ /* 0x000fea0003c3ffff */
        .weak           $__internal_1_$__cuda_sm10x_tcgen05_guardrail_trap_phase_invalid_during_alloc
        .type           $__internal_1_$__cuda_sm10x_tcgen05_guardrail_trap_phase_invalid_during_alloc,@function
        .size           $__internal_1_$__cuda_sm10x_tcgen05_guardrail_trap_phase_invalid_during_alloc,($__internal_2_$__cuda_sm10x_tcgen05_guardrail_trap_unallocated_columns_being_dealloced - $__internal_1_$__cuda_sm10x_tcgen05_guardrail_trap_phase_invalid_during_alloc)
$__internal_1_$__cuda_sm10x_tcgen05_guardrail_trap_phase_invalid_during_alloc:
[----:B------:R-:W-:Y:S05]  /*cf70*/  BPT.TRAP 0x1 ;  /* 0x000000040000795c */ /* 0x000fea0000300000 */
[----:B------:R-:W-:-:S04]  /*cf80*/  IMAD.MOV.U32 R3, RZ, RZ, 0x0 ;  /* 0x00000000ff037424 */ /* 0x000fc800078e00ff */
[----:B------:R-:W-:Y:S05]  /*cf90*/  RET.REL.NODEC R2 `(matmul_kernel) ;  /* 0xffffff3002187950 */ /* 0x000fea0003c3ffff */
        .weak           $__internal_2_$__cuda_sm10x_tcgen05_guardrail_trap_unallocated_columns_being_dealloced
        .type           $__internal_2_$__cuda_sm10x_tcgen05_guardrail_trap_unallocated_columns_being_dealloced,@function
        .size           $__internal_2_$__cuda_sm10x_tcgen05_guardrail_trap_unallocated_columns_being_dealloced,(.L_x_21 - $__internal_2_$__cuda_sm10x_tcgen05_guardrail_trap_unallocated_columns_being_dealloced)
$__internal_2_$__cuda_sm10x_tcgen05_guardrail_trap_unallocated_columns_being_dealloced:
[----:B------:R-:W-:Y:S05]  /*cfa0*/  BPT.TRAP 0x1 ;  /* 0x000000040000795c */ /* 0x000fea0000300000 */
[----:B------:R-:W-:-:S04]  /*cfb0*/  IMAD.MOV.U32 R3, RZ, RZ, 0x0 ;  /* 0x00000000ff037424 */ /* 0x000fc800078e00ff */
[----:B------:R-:W-:Y:S05]  /*cfc0*/  RET.REL.NODEC R2 `(matmul_kernel) ;  /* 0xffffff30020c7950 */ /* 0x000fea0003c3ffff */
.L_x_18:
[----:B------:R-:W-:-:S00]  /*cfd0*/  BRA `(.L_x_18) ;  /* 0xfffffffc00fc7947 */ /* 0x000fc0000383ffff */
[----:B------:R-:W-:-:S00]  /*cfe0*/  NOP ;  /* 0x0000000000007918 */ /* 0x000fc00000000000 */
        /* <DEDUP_REMOVED lines=9> */
.L_x_21:


//--------------------- .nv.shared.matmul_kernel  --------------------------
	.section	.nv.shared.matmul_kernel,"aw",@nobits
	.sectionflags	@""
	.align	16
	.zero		1024


//--------------------- .nv.shared.reserved.0     --------------------------
	.section	.nv.shared.reserved.0,"aw",@nobits
	.align	8
	.weak		__nv_reservedSMEM_offset_0_alias
	.size		__nv_reservedSMEM_offset_0_alias, 0, 64
	.other		__nv_reservedSMEM_offset_0_alias,@"STO_CUDA_RESERVED_SHARED STV_DEFAULT"
__nv_reservedSMEM_offset_0_alias:
	.zero		0
.nv.shared.reserved.0:
	.zero		64
	.weak		__nv_reservedSMEM_allocation_phase
	.type		__nv_reservedSMEM_allocation_phase,@object
	.size		__nv_reservedSMEM_allocation_phase,(.L_0 - __nv_reservedSMEM_allocation_phase)
__nv_reservedSMEM_allocation_phase:
	.zero		1
.L_0:
	.zero		7
	.weak		__nv_reservedSMEM_devtool_atexit_pc
	.type		__nv_reservedSMEM_devtool_atexit_pc,@object
	.size		__nv_reservedSMEM_devtool_atexit_pc,(__nv_reservedSMEM_allocation_mask - __nv_reservedSMEM_devtool_atexit_pc)
__nv_reservedSMEM_devtool_atexit_pc:
	.zero		8
	.weak		__nv_reservedSMEM_allocation_mask
	.type		__nv_reservedSMEM_allocation_mask,@object
	.size		__nv_reservedSMEM_allocation_mask,(.L_2 - __nv_reservedSMEM_allocation_mask)
__nv_reservedSMEM_allocation_mask:
	.zero		4
.L_2:


//--------------------- .nv.constant0.matmul_kernel --------------------------
	.section	.nv.constant0.matmul_kernel,"a",@progbits
	.sectionflags	@""
	.align	4
.nv.constant0.matmul_kernel:
	.zero		976


//--------------------- SYMBOLS --------------------------

	.type		.nv.reservedSmem.offset0,@object
	.size		.nv.reservedSmem.offset0,0x4
	.type		.nv.reservedSmem.cap,@object
	.size		.nv.reservedSmem.cap,0x4
